def attn_fwd(
    Q,
    K,
    V,
    Out,
    Lse,
    sm_scale,
    stride_qz,
    stride_qh,
    stride_qm,
    stride_qk,
    stride_kz,
    stride_kh,
    stride_kn,
    stride_kk,
    stride_vz,
    stride_vh,
    stride_vn,
    stride_vk,
    stride_oz,
    stride_oh,
    stride_om,
    stride_ok,
    seqlen_q,
    seqlen_k,
    BLOCK_M: tl.constexpr,
    BLOCK_N: tl.constexpr,
    HEAD_DIM: tl.constexpr,
    CAUSAL: tl.constexpr,
):
    start_m = tl.program_id(0)
    off_hz = tl.program_id(1)
    q_off = off_hz * stride_qh
    k_off = off_hz * stride_kh
    v_off = off_hz * stride_vh
    offs_m = start_m * BLOCK_M + tl.arange(0, BLOCK_M)
    offs_d = tl.arange(0, HEAD_DIM)
    offs_n = tl.arange(0, BLOCK_N)
    q_ptrs = Q + q_off + offs_m[:, None] * stride_qm + offs_d[None, :] * stride_qk
    k_ptrs = K + k_off + offs_d[:, None] * stride_kk + offs_n[None, :] * stride_kn
    v_ptrs = V + v_off + offs_n[:, None] * stride_vn + offs_d[None, :] * stride_vk
    m_i = tl.full([BLOCK_M], float("-inf"), dtype=tl.float32)
    l_i = tl.zeros([BLOCK_M], dtype=tl.float32) + 1.0
    acc = tl.zeros([BLOCK_M, HEAD_DIM], dtype=tl.float32)
    q = tl.load(q_ptrs)
    acc, l_i, m_i = _attn_fwd_inner(
        acc,
        l_i,
        m_i,
        q,
        k_ptrs,
        v_ptrs,
        sm_scale,
        stride_kn,
        stride_vn,
        start_m,
        seqlen_k,
        BLOCK_M,
        BLOCK_N,
        HEAD_DIM,
        CAUSAL,
    )
    acc = acc / l_i[:, None]
    lse = m_i + tl.math.log2(l_i) / 1.4426950408889634
    o_ptrs = (
        Out
        + off_hz * stride_oh
        + offs_m[:, None] * stride_om
        + offs_d[None, :] * stride_ok
    )
    tl.store(o_ptrs, acc.to(Out.dtype.element_ty))
    tl.store(Lse + off_hz * seqlen_q + offs_m, lse)

# config = {"BLOCK_M": 64, "BLOCK_N": 16, "HEAD_DIM": 32, "arch": "sm_80", "causal": false, "dtype": "fp16", "num_stages": 2, "num_warps": 8}
# arch = sm_80


// ===== COMPILED SASS (sm_80) =====

	.target	sm_80

	.elftype	@"ET_EXEC"


//--------------------- .note.nv.tkinfo           --------------------------
	.section	.note.nv.tkinfo,"",@"SHT_NOTE"
	.sectionflags	@"SHF_NOTE_NV_TKINFO"
	.tkinfo
        /*0018*/ 	.word	0x00000002
        /*0030*/ 	.string	""
        /*0030*/ 	.string	"ptxas"
        /*0030*/ 	.string	"Cuda compilation tools, release 13.0, V13.0.88"
        /*0030*/ 	.string	"Build cuda_13.0.r13.0/compiler.36424714_0"
        /*0030*/ 	.string	"-v  -suppress-debug-info  -lineinfo  -arch sm_80 "



//--------------------- .note.nv.cuinfo           --------------------------
	.section	.note.nv.cuinfo,"",@"SHT_NOTE"
	.sectionflags	@"SHF_NOTE_NV_CUINFO"
        /*0018*/ 	.short	0x0002
        /*001a*/ 	.short	0x0050
        /*001c*/ 	.short	0x0082
	.zero		2


//--------------------- .nv.info                  --------------------------
	.section	.nv.info,"",@"SHT_CUDA_INFO"
	.align	4


	//----- nvinfo : EIATTR_REGCOUNT
	.align		4
        /*0000*/ 	.byte	0x04, 0x2f
        /*0002*/ 	.short	(.L_2 - .L_1)
	.align		4
.L_1:
        /*0004*/ 	.word	index@(attn_fwd)
        /*0008*/ 	.word	0x00000040


	//----- nvinfo : EIATTR_FRAME_SIZE
	.align		4
.L_2:
        /*000c*/ 	.byte	0x04, 0x11
        /*000e*/ 	.short	(.L_4 - .L_3)
	.align		4
.L_3:
        /*0010*/ 	.word	index@(attn_fwd)
        /*0014*/ 	.word	0x00000000


	//----- nvinfo : EIATTR_MIN_STACK_SIZE
	.align		4
.L_4:
        /*0018*/ 	.byte	0x04, 0x12
        /*001a*/ 	.short	(.L_6 - .L_5)
	.align		4
.L_5:
        /*001c*/ 	.word	index@(attn_fwd)
        /*0020*/ 	.word	0x00000000
.L_6:


//--------------------- .nv.info.attn_fwd         --------------------------
	.section	.nv.info.attn_fwd,"",@"SHT_CUDA_INFO"
	.sectionflags	@""
	.align	4


	//----- nvinfo : EIATTR_CUDA_API_VERSION
	.align		4
        /*0000*/ 	.byte	0x04, 0x37
        /*0002*/ 	.short	(.L_8 - .L_7)
.L_7:
        /*0004*/ 	.word	0x00000082


	//----- nvinfo : EIATTR_SW2861232_WAR
	.align		4
.L_8:
        /*0008*/ 	.byte	0x01, 0x35
	.zero		2


	//----- nvinfo : EIATTR_PARAM_CBANK
	.align		4
        /*000c*/ 	.byte	0x04, 0x0a
        /*000e*/ 	.short	(.L_10 - .L_9)
	.align		4
.L_9:
        /*0010*/ 	.word	index@(.nv.constant0.attn_fwd)
        /*0014*/ 	.short	0x0160
        /*0016*/ 	.short	0x0088


	//----- nvinfo : EIATTR_CBANK_PARAM_SIZE
	.align		4
.L_10:
        /*0018*/ 	.byte	0x03, 0x19
        /*001a*/ 	.short	0x0088


	//----- nvinfo : EIATTR_KPARAM_INFO
	.align		4
        /*001c*/ 	.byte	0x04, 0x17
        /*001e*/ 	.short	(.L_12 - .L_11)
.L_11:
        /*0020*/ 	.word	0x00000000
        /*0024*/ 	.short	0x0019
        /*0026*/ 	.short	0x0080
        /*0028*/ 	.byte	0x00, 0xf4, 0x21, 0x00


	//----- nvinfo : EIATTR_KPARAM_INFO
	.align		4
.L_12:
        /*002c*/ 	.byte	0x04, 0x17
        /*002e*/ 	.short	(.L_14 - .L_13)
.L_13:
        /*0030*/ 	.word	0x00000000
        /*0034*/ 	.short	0x0018
        /*0036*/ 	.short	0x0078
        /*0038*/ 	.byte	0x00, 0xf4, 0x21, 0x00


	//----- nvinfo : EIATTR_KPARAM_INFO
	.align		4
.L_14:
        /*003c*/ 	.byte	0x04, 0x17
        /*003e*/ 	.short	(.L_16 - .L_15)
.L_15:
        /*0040*/ 	.word	0x00000000
        /*0044*/ 	.short	0x0017
        /*0046*/ 	.short	0x0070
        /*0048*/ 	.byte	0x00, 0xf0, 0x11, 0x00


	//----- nvinfo : EIATTR_KPARAM_INFO
	.align		4
.L_16:
        /*004c*/ 	.byte	0x04, 0x17
        /*004e*/ 	.short	(.L_18 - .L_17)
.L_17:
        /*0050*/ 	.word	0x00000000
        /*0054*/ 	.short	0x0016
        /*0056*/ 	.short	0x006c
        /*0058*/ 	.byte	0x00, 0xf0, 0x11, 0x00


	//----- nvinfo : EIATTR_KPARAM_INFO
	.align		4
.L_18:
        /*005c*/ 	.byte	0x04, 0x17
        /*005e*/ 	.short	(.L_20 - .L_19)
.L_19:
        /*0060*/ 	.word	0x00000000
        /*0064*/ 	.short	0x0015
        /*0066*/ 	.short	0x0068
        /*0068*/ 	.byte	0x00, 0xf0, 0x11, 0x00


	//----- nvinfo : EIATTR_KPARAM_INFO
	.align		4
.L_20:
        /*006c*/ 	.byte	0x04, 0x17
        /*006e*/ 	.short	(.L_22 - .L_21)
.L_21:
        /*0070*/ 	.word	0x00000000
        /*0074*/ 	.short	0x0014
        /*0076*/ 	.short	0x0064
        /*0078*/ 	.byte	0x00, 0xf0, 0x11, 0x00


	//----- nvinfo : EIATTR_KPARAM_INFO
	.align		4
.L_22:
        /*007c*/ 	.byte	0x04, 0x17
        /*007e*/ 	.short	(.L_24 - .L_23)
.L_23:
        /*0080*/ 	.word	0x00000000
        /*0084*/ 	.short	0x0013
        /*0086*/ 	.short	0x0060
        /*0088*/ 	.byte	0x00, 0xf0, 0x11, 0x00


	//----- nvinfo : EIATTR_KPARAM_INFO
	.align		4
.L_24:
        /*008c*/ 	.byte	0x04, 0x17
        /*008e*/ 	.short	(.L_26 - .L_25)
.L_25:
        /*0090*/ 	.word	0x00000000
        /*0094*/ 	.short	0x0012
        /*0096*/ 	.short	0x005c
        /*0098*/ 	.byte	0x00, 0xf0, 0x11, 0x00


	//----- nvinfo : EIATTR_KPARAM_INFO
	.align		4
.L_26:
        /*009c*/ 	.byte	0x04, 0x17
        /*009e*/ 	.short	(.L_28 - .L_27)
.L_27:
        /*00a0*/ 	.word	0x00000000
        /*00a4*/ 	.short	0x0011
        /*00a6*/ 	.short	0x0058
        /*00a8*/ 	.byte	0x00, 0xf0, 0x11, 0x00


	//----- nvinfo : EIATTR_KPARAM_INFO
	.align		4
.L_28:
        /*00ac*/ 	.byte	0x04, 0x17
        /*00ae*/ 	.short	(.L_30 - .L_29)
.L_29:
        /*00b0*/ 	.word	0x00000000
        /*00b4*/ 	.short	0x0010
        /*00b6*/ 	.short	0x0054
        /*00b8*/ 	.byte	0x00, 0xf0, 0x11, 0x00


	//----- nvinfo : EIATTR_KPARAM_INFO
	.align		4
.L_30:
        /*00bc*/ 	.byte	0x04, 0x17
        /*00be*/ 	.short	(.L_32 - .L_31)
.L_31:
        /*00c0*/ 	.word	0x00000000
        /*00c4*/ 	.short	0x000f
        /*00c6*/ 	.short	0x0050
        /*00c8*/ 	.byte	0x00, 0xf0, 0x11, 0x00


	//----- nvinfo : EIATTR_KPARAM_INFO
	.align		4
.L_32:
        /*00cc*/ 	.byte	0x04, 0x17
        /*00ce*/ 	.short	(.L_34 - .L_33)
.L_33:
        /*00d0*/ 	.word	0x00000000
        /*00d4*/ 	.short	0x000e
        /*00d6*/ 	.short	0x004c
        /*00d8*/ 	.byte	0x00, 0xf0, 0x11, 0x00


	//----- nvinfo : EIATTR_KPARAM_INFO
	.align		4
.L_34:
        /*00dc*/ 	.byte	0x04, 0x17
        /*00de*/ 	.short	(.L_36 - .L_35)
.L_35:
        /*00e0*/ 	.word	0x00000000
        /*00e4*/ 	.short	0x000d
        /*00e6*/ 	.short	0x0048
        /*00e8*/ 	.byte	0x00, 0xf0, 0x11, 0x00


	//----- nvinfo : EIATTR_KPARAM_INFO
	.align		4
.L_36:
        /*00ec*/ 	.byte	0x04, 0x17
        /*00ee*/ 	.short	(.L_38 - .L_37)
.L_37:
        /*00f0*/ 	.word	0x00000000
        /*00f4*/ 	.short	0x000c
        /*00f6*/ 	.short	0x0044
        /*00f8*/ 	.byte	0x00, 0xf0, 0x11, 0x00


	//----- nvinfo : EIATTR_KPARAM_INFO
	.align		4
.L_38:
        /*00fc*/ 	.byte	0x04, 0x17
        /*00fe*/ 	.short	(.L_40 - .L_39)
.L_39:
        /*0100*/ 	.word	0x00000000
        /*0104*/ 	.short	0x000b
        /*0106*/ 	.short	0x0040
        /*0108*/ 	.byte	0x00, 0xf0, 0x11, 0x00


	//----- nvinfo : EIATTR_KPARAM_INFO
	.align		4
.L_40:
        /*010c*/ 	.byte	0x04, 0x17
        /*010e*/ 	.short	(.L_42 - .L_41)
.L_41:
        /*0110*/ 	.word	0x00000000
        /*0114*/ 	.short	0x000a
        /*0116*/ 	.short	0x003c
        /*0118*/ 	.byte	0x00, 0xf0, 0x11, 0x00


	//----- nvinfo : EIATTR_KPARAM_INFO
	.align		4
.L_42:
        /*011c*/ 	.byte	0x04, 0x17
        /*011e*/ 	.short	(.L_44 - .L_43)
.L_43:
        /*0120*/ 	.word	0x00000000
        /*0124*/ 	.short	0x0009
        /*0126*/ 	.short	0x0038
        /*0128*/ 	.byte	0x00, 0xf0, 0x11, 0x00


	//----- nvinfo : EIATTR_KPARAM_INFO
	.align		4
.L_44:
        /*012c*/ 	.byte	0x04, 0x17
        /*012e*/ 	.short	(.L_46 - .L_45)
.L_45:
        /*0130*/ 	.word	0x00000000
        /*0134*/ 	.short	0x0008
        /*0136*/ 	.short	0x0034
        /*0138*/ 	.byte	0x00, 0xf0, 0x11, 0x00


	//----- nvinfo : EIATTR_KPARAM_INFO
	.align		4
.L_46:
        /*013c*/ 	.byte	0x04, 0x17
        /*013e*/ 	.short	(.L_48 - .L_47)
.L_47:
        /*0140*/ 	.word	0x00000000
        /*0144*/ 	.short	0x0007
        /*0146*/ 	.short	0x0030
        /*0148*/ 	.byte	0x00, 0xf0, 0x11, 0x00


	//----- nvinfo : EIATTR_KPARAM_INFO
	.align		4
.L_48:
        /*014c*/ 	.byte	0x04, 0x17
        /*014e*/ 	.short	(.L_50 - .L_49)
.L_49:
        /*0150*/ 	.word	0x00000000
        /*0154*/ 	.short	0x0006
        /*0156*/ 	.short	0x002c
        /*0158*/ 	.byte	0x00, 0xf0, 0x11, 0x00


	//----- nvinfo : EIATTR_KPARAM_INFO
	.align		4
.L_50:
        /*015c*/ 	.byte	0x04, 0x17
        /*015e*/ 	.short	(.L_52 - .L_51)
.L_51:
        /*0160*/ 	.word	0x00000000
        /*0164*/ 	.short	0x0005
        /*0166*/ 	.short	0x0028
        /*0168*/ 	.byte	0x00, 0xf0, 0x11, 0x00


	//----- nvinfo : EIATTR_KPARAM_INFO
	.align		4
.L_52:
        /*016c*/ 	.byte	0x04, 0x17
        /*016e*/ 	.short	(.L_54 - .L_53)
.L_53:
        /*0170*/ 	.word	0x00000000
        /*0174*/ 	.short	0x0004
        /*0176*/ 	.short	0x0020
        /*0178*/ 	.byte	0x00, 0xf4, 0x21, 0x00


	//----- nvinfo : EIATTR_KPARAM_INFO
	.align		4
.L_54:
        /*017c*/ 	.byte	0x04, 0x17
        /*017e*/ 	.short	(.L_56 - .L_55)
.L_55:
        /*0180*/ 	.word	0x00000000
        /*0184*/ 	.short	0x0003
        /*0186*/ 	.short	0x0018
        /*0188*/ 	.byte	0x00, 0xf4, 0x21, 0x00


	//----- nvinfo : EIATTR_KPARAM_INFO
	.align		4
.L_56:
        /*018c*/ 	.byte	0x04, 0x17
        /*018e*/ 	.short	(.L_58 - .L_57)
.L_57:
        /*0190*/ 	.word	0x00000000
        /*0194*/ 	.short	0x0002
        /*0196*/ 	.short	0x0010
        /*0198*/ 	.byte	0x00, 0xf4, 0x21, 0x00


	//----- nvinfo : EIATTR_KPARAM_INFO
	.align		4
.L_58:
        /*019c*/ 	.byte	0x04, 0x17
        /*019e*/ 	.short	(.L_60 - .L_59)
.L_59:
        /*01a0*/ 	.word	0x00000000
        /*01a4*/ 	.short	0x0001
        /*01a6*/ 	.short	0x0008
        /*01a8*/ 	.byte	0x00, 0xf4, 0x21, 0x00


	//----- nvinfo : EIATTR_KPARAM_INFO
	.align		4
.L_60:
        /*01ac*/ 	.byte	0x04, 0x17
        /*01ae*/ 	.short	(.L_62 - .L_61)
.L_61:
        /*01b0*/ 	.word	0x00000000
        /*01b4*/ 	.short	0x0000
        /*01b6*/ 	.short	0x0000
        /*01b8*/ 	.byte	0x00, 0xf4, 0x21, 0x00


	//----- nvinfo : EIATTR_MAXREG_COUNT
	.align		4
.L_62:
        /*01bc*/ 	.byte	0x03, 0x1b
        /*01be*/ 	.short	0x00ff


	//----- nvinfo : EIATTR_NUM_BARRIERS
	.align		4
        /*01c0*/ 	.byte	0x02, 0x4c
        /*01c2*/ 	.byte	0x01
	.zero		1


	//----- nvinfo : EIATTR_MERCURY_ISA_VERSION
	.align		4
        /*01c4*/ 	.byte	0x03, 0x5f
        /*01c6*/ 	.short	0x0000


	//----- nvinfo : EIATTR_COOP_GROUP_MASK_REGIDS
	.align		4
        /*01c8*/ 	.byte	0x04, 0x29
        /*01ca*/ 	.short	(.L_64 - .L_63)


	//   ....[0]....
.L_63:
        /*01cc*/ 	.word	0xffffffff


	//   ....[1]....
        /*01d0*/ 	.word	0xffffffff


	//   ....[2]....
        /*01d4*/ 	.word	0xffffffff


	//   ....[3]....
        /*01d8*/ 	.word	0xffffffff


	//   ....[4]....
        /*01dc*/ 	.word	0xffffffff


	//   ....[5]....
        /*01e0*/ 	.word	0xffffffff


	//   ....[6]....
        /*01e4*/ 	.word	0xffffffff


	//   ....[7]....
        /*01e8*/ 	.word	0xffffffff


	//----- nvinfo : EIATTR_COOP_GROUP_INSTR_OFFSETS
	.align		4
.L_64:
        /*01ec*/ 	.byte	0x04, 0x28
        /*01ee*/ 	.short	(.L_66 - .L_65)


	//   ....[0]....
.L_65:
        /*01f0*/ 	.word	0x00000be0


	//   ....[1]....
        /*01f4*/ 	.word	0x00000c10


	//   ....[2]....
        /*01f8*/ 	.word	0x00000c30


	//   ....[3]....
        /*01fc*/ 	.word	0x00000c50


	//   ....[4]....
        /*0200*/ 	.word	0x00000ef0


	//   ....[5]....
        /*0204*/ 	.word	0x00000f30


	//   ....[6]....
        /*0208*/ 	.word	0x00000ff0


	//   ....[7]....
        /*020c*/ 	.word	0x000010d0


	//----- nvinfo : EIATTR_EXIT_INSTR_OFFSETS
	.align		4
.L_66:
        /*0210*/ 	.byte	0x04, 0x1c
        /*0212*/ 	.short	(.L_68 - .L_67)


	//   ....[0]....
.L_67:
        /*0214*/ 	.word	0x00001f10


	//   ....[1]....
        /*0218*/ 	.word	0x00001fb0


	//----- nvinfo : EIATTR_REQNTID
	.align		4
.L_68:
        /*021c*/ 	.byte	0x04, 0x10
        /*021e*/ 	.short	(.L_70 - .L_69)
.L_69:
        /*0220*/ 	.word	0x00000100
        /*0224*/ 	.word	0x00000001
        /*0228*/ 	.word	0x00000001
.L_70:


//--------------------- .nv.callgraph             --------------------------
	.section	.nv.callgraph,"",@"SHT_CUDA_CALLGRAPH"
	.align	4
	.sectionentsize	8
	.align		4
        /*0000*/ 	.word	0x00000000
	.align		4
        /*0004*/ 	.word	0xffffffff
	.align		4
        /*0008*/ 	.word	0x00000000
	.align		4
        /*000c*/ 	.word	0xfffffffe
	.align		4
        /*0010*/ 	.word	0x00000000
	.align		4
        /*0014*/ 	.word	0xfffffffd
	.align		4
        /*0018*/ 	.word	0x00000000
	.align		4
        /*001c*/ 	.word	0xfffffffc


//--------------------- .nv.rel.action            --------------------------
	.section	.nv.rel.action,"",@"SHT_CUDA_RELOCINFO"
	.align	8
	.sectionentsize	8
        /*0000*/ 	.byte	0x73, 0x00, 0x00, 0x00, 0x00, 0x00, 0x00, 0x00, 0x00, 0x00, 0x00, 0x11, 0x25, 0x00, 0x05, 0x36


//--------------------- .nv.constant4             --------------------------
	.section	.nv.constant4,"a",@progbits
	.align	8
	.align		8
.nv.constant4:
        /*0000*/ 	.dword	_$_str


//--------------------- .nv.constant0.attn_fwd    --------------------------
	.section	.nv.constant0.attn_fwd,"a",@progbits
	.sectionflags	@""
	.align	4
.nv.constant0.attn_fwd:
	.zero		488


//--------------------- .text.attn_fwd            --------------------------
	.section	.text.attn_fwd,"ax",@progbits
	.sectioninfo	@"SHI_REGISTERS=64"
	.align	128
        .global         attn_fwd
        .type           attn_fwd,@function
        .size           attn_fwd,(.L_x_3 - attn_fwd)
        .other          attn_fwd,@"STO_CUDA_ENTRY STV_DEFAULT"
attn_fwd:
.text.attn_fwd:
[----:B------:R-:W-:Y:S02]  /*0000*/  MOV R1, c[0x0][0x28] ;  /* 0x00000a0000017a02 */ /* 0x000fe40000000f00 */
[----:B------:R-:W0:Y:S01]  /*0010*/  S2R R60, SR_TID.X ;  /* 0x00000000003c7919 */ /* 0x000e220000002100 */
[----:B------:R-:W-:Y:S01]  /*0020*/  IMAD.MOV.U32 R15, RZ, RZ, c[0x0][0x198] ;  /* 0x00006600ff0f7624 */ /* 0x000fe200078e00ff */
[----:B------:R-:W-:Y:S02]  /*0030*/  ULDC.64 UR4, c[0x0][0x118] ;  /* 0x0000460000047ab9 */ /* 0x000fe40000000a00 */
[----:B------:R-:W1:Y:S04]  /*0040*/  S2R R0, SR_CTAID.X ;  /* 0x0000000000007919 */ /* 0x000e680000002500 */
[----:B------:R-:W2:Y:S01]  /*0050*/  S2R R33, SR_CTAID.Y ;  /* 0x0000000000217919 */ /* 0x000ea20000002600 */
[----:B0-----:R-:W-:Y:S02]  /*0060*/  LOP3.LUT R57, R60, 0x3f, RZ, 0xc0, !PT ;  /* 0x0000003f3c397812 */ /* 0x001fe400078ec0ff */
[----:B------:R-:W-:-:S02]  /*0070*/  SHF.R.U32.HI R61, RZ, 0x6, R60 ;  /* 0x00000006ff3d7819 */ /* 0x000fc4000001163c */
[----:B-1----:R-:W-:Y:S02]  /*0080*/  LEA R57, R0, R57, 0x6 ;  /* 0x0000003900397211 */ /* 0x002fe400078e30ff */
[----:B------:R-:W-:Y:S01]  /*0090*/  SGXT.U32 R61, R61, 0x2 ;  /* 0x000000023d3d781a */ /* 0x000fe20000000000 */
[----:B--2---:R-:W-:Y:S02]  /*00a0*/  IMAD R0, R33, c[0x0][0x190], RZ ;  /* 0x0000640021007a24 */ /* 0x004fe400078e02ff */
[----:B------:R-:W-:Y:S02]  /*00b0*/  IMAD R3, R57, c[0x0][0x194], RZ ;  /* 0x0000650039037a24 */ /* 0x000fe400078e02ff */
[----:B------:R-:W-:Y:S01]  /*00c0*/  IMAD R4, R61, c[0x0][0x198], RZ ;  /* 0x000066003d047a24 */ /* 0x000fe200078e02ff */
[C---:B------:R-:W-:Y:S01]  /*00d0*/  SHF.L.U32 R2, R0.reuse, 0x1, RZ ;  /* 0x0000000100027819 */ /* 0x040fe200000006ff */
[----:B------:R-:W-:Y:S01]  /*00e0*/  IMAD.HI R0, R0, 0x2, RZ ;  /* 0x0000000200007827 */ /* 0x000fe200078e02ff */
[----:B------:R-:W-:-:S03]  /*00f0*/  SHF.L.U32 R5, R3, 0x1, RZ ;  /* 0x0000000103057819 */ /* 0x000fc600000006ff */
[----:B------:R-:W-:Y:S01]  /*0100*/  IMAD R8, R15, 0x4, R4 ;  /* 0x000000040f087824 */ /* 0x000fe200078e0204 */
[----:B------:R-:W-:Y:S01]  /*0110*/  IADD3 R21, P0, P1, R5, c[0x0][0x160], R2 ;  /* 0x0000580005157a10 */ /* 0x000fe2000791e002 */
[----:B------:R-:W-:-:S03]  /*0120*/  IMAD.HI R3, R3, 0x2, RZ ;  /* 0x0000000203037827 */ /* 0x000fc600078e02ff */
[----:B------:R-:W-:Y:S02]  /*0130*/  LEA R5, R15, R8, 0x2 ;  /* 0x000000080f057211 */ /* 0x000fe400078e10ff */
[----:B------:R-:W-:Y:S02]  /*0140*/  IADD3.X R23, R3, c[0x0][0x164], R0, P0, P1 ;  /* 0x0000590003177a10 */ /* 0x000fe400007e2400 */
[C---:B------:R-:W-:Y:S02]  /*0150*/  LEA R2, P0, R4.reuse, R21, 0x1 ;  /* 0x0000001504027211 */ /* 0x040fe400078008ff */
[----:B------:R-:W-:Y:S02]  /*0160*/  LEA R0, R15, R5, 0x2 ;  /* 0x000000050f007211 */ /* 0x000fe400078e10ff */
[----:B------:R-:W-:Y:S02]  /*0170*/  LEA R6, P1, R5, R21, 0x1 ;  /* 0x0000001505067211 */ /* 0x000fe400078208ff */
[----:B------:R-:W-:Y:S01]  /*0180*/  LEA.HI.X.SX32 R3, R4, R23, 0x1, P0 ;  /* 0x0000001704037211 */ /* 0x000fe200000f0eff */
[----:B------:R-:W-:Y:S01]  /*0190*/  IMAD R11, R15, 0x4, R0 ;  /* 0x000000040f0b7824 */ /* 0x000fe200078e0200 */
[----:B------:R-:W-:-:S02]  /*01a0*/  LEA R4, P0, R8, R21, 0x1 ;  /* 0x0000001508047211 */ /* 0x000fc400078008ff */
[-C--:B------:R-:W-:Y:S01]  /*01b0*/  LEA.HI.X.SX32 R7, R5, R23.reuse, 0x1, P1 ;  /* 0x0000001705077211 */ /* 0x080fe200008f0eff */
[----:B------:R0:W2:Y:S01]  /*01c0*/  LDG.E.U16 R17, [R2.64] ;  /* 0x0000000402117981 */ /* 0x0000a2000c1e1500 */
[----:B------:R-:W-:Y:S02]  /*01d0*/  LEA.HI.X.SX32 R5, R8, R23, 0x1, P0 ;  /* 0x0000001708057211 */ /* 0x000fe400000f0eff */
[C---:B------:R-:W-:Y:S01]  /*01e0*/  LEA R8, P0, R0.reuse, R21, 0x1 ;  /* 0x0000001500087211 */ /* 0x040fe200078008ff */
[----:B------:R1:W3:Y:S01]  /*01f0*/  LDG.E.U16 R19, [R6.64] ;  /* 0x0000000406137981 */ /* 0x0002e2000c1e1500 */
[C---:B------:R-:W-:Y:S02]  /*0200*/  LEA R14, R15.reuse, R11, 0x2 ;  /* 0x0000000b0f0e7211 */ /* 0x040fe400078e10ff */
[----:B------:R-:W-:Y:S01]  /*0210*/  LEA.HI.X.SX32 R9, R0, R23, 0x1, P0 ;  /* 0x0000001700097211 */ /* 0x000fe200000f0eff */
[----:B------:R4:W5:Y:S01]  /*0220*/  LDG.E.U16 R4, [R4.64] ;  /* 0x0000000404047981 */ /* 0x000962000c1e1500 */
[----:B------:R-:W-:-:S02]  /*0230*/  LEA R0, R15, R14, 0x2 ;  /* 0x0000000e0f007211 */ /* 0x000fc400078e10ff */
[-C--:B------:R-:W-:Y:S01]  /*0240*/  LEA R10, P0, R11, R21.reuse, 0x1 ;  /* 0x000000150b0a7211 */ /* 0x080fe200078008ff */
[----:B------:R0:W5:Y:S01]  /*0250*/  LDG.E.U16 R16, [R8.64] ;  /* 0x0000000408107981 */ /* 0x000162000c1e1500 */
[----:B------:R-:W-:Y:S01]  /*0260*/  LEA R12, P1, R0, R21, 0x1 ;  /* 0x00000015000c7211 */ /* 0x000fe200078208ff */
[----:B------:R-:W-:-:S03]  /*0270*/  IMAD R15, R15, 0x4, R0 ;  /* 0x000000040f0f7824 */ /* 0x000fc600078e0200 */
[----:B------:R-:W-:Y:S02]  /*0280*/  LEA.HI.X.SX32 R13, R0, R23, 0x1, P1 ;  /* 0x00000017000d7211 */ /* 0x000fe400008f0eff */
[----:B-1----:R-:W-:Y:S02]  /*0290*/  LEA R6, P1, R15, R21, 0x1 ;  /* 0x000000150f067211 */ /* 0x002fe400078208ff */
[-C--:B------:R-:W-:Y:S02]  /*02a0*/  LEA.HI.X.SX32 R11, R11, R23.reuse, 0x1, P0 ;  /* 0x000000170b0b7211 */ /* 0x080fe400000f0eff */
[----:B------:R-:W-:Y:S01]  /*02b0*/  LEA.HI.X.SX32 R7, R15, R23, 0x1, P1 ;  /* 0x000000170f077211 */ /* 0x000fe200008f0eff */
[----:B------:R-:W5:Y:S04]  /*02c0*/  LDG.E.U16 R13, [R12.64] ;  /* 0x000000040c0d7981 */ /* 0x000f68000c1e1500 */
[----:B------:R1:W5:Y:S04]  /*02d0*/  LDG.E.U16 R11, [R10.64] ;  /* 0x000000040a0b7981 */ /* 0x000368000c1e1500 */
[----:B------:R-:W5:Y:S01]  /*02e0*/  LDG.E.U16 R6, [R6.64] ;  /* 0x0000000406067981 */ /* 0x000f62000c1e1500 */
[----:B0-----:R-:W-:-:S04]  /*02f0*/  LEA R2, P0, R14, R21, 0x1 ;  /* 0x000000150e027211 */ /* 0x001fc800078008ff */
[----:B------:R-:W-:-:S05]  /*0300*/  LEA.HI.X.SX32 R3, R14, R23, 0x1, P0 ;  /* 0x000000170e037211 */ /* 0x000fca00000f0eff */
[----:B------:R-:W5:Y:S01]  /*0310*/  LDG.E.U16 R2, [R2.64] ;  /* 0x0000000402027981 */ /* 0x000f62000c1e1500 */
[C---:B------:R-:W-:Y:S02]  /*0320*/  LOP3.LUT R18, R60.reuse, 0xc0, RZ, 0xc0, !PT ;  /* 0x000000c03c127812 */ /* 0x040fe400078ec0ff */
[----:B------:R-:W-:Y:S02]  /*0330*/  SHF.L.U32 R32, R60, 0x1, RZ ;  /* 0x000000013c207819 */ /* 0x000fe400000006ff */
[----:B------:R-:W-:-:S04]  /*0340*/  SHF.R.U32.HI R0, RZ, 0x2, R18 ;  /* 0x00000002ff007819 */ /* 0x000fc80000011612 */
[----:B------:R-:W-:-:S04]  /*0350*/  LOP3.LUT R0, R0, 0x1fe, R32, 0x78, !PT ;  /* 0x000001fe00007812 */ /* 0x000fc800078e7820 */
[----:B------:R-:W-:Y:S02]  /*0360*/  LOP3.LUT R15, R0, 0x40, RZ, 0x3c, !PT ;  /* 0x00000040000f7812 */ /* 0x000fe400078e3cff */
[----:B----4-:R-:W-:-:S04]  /*0370*/  MOV R5, c[0x0][0x1d0] ;  /* 0x0000740000057a02 */ /* 0x010fc80000000f00 */
[----:B------:R-:W-:Y:S01]  /*0380*/  ISETP.GE.AND P0, PT, R5, 0x1, PT ;  /* 0x000000010500780c */ /* 0x000fe20003f06270 */
[----:B------:R-:W-:Y:S01]  /*0390*/  IMAD.MOV.U32 R8, RZ, RZ, -0x800000 ;  /* 0xff800000ff087424 */ /* 0x000fe200078e00ff */
[----:B------:R-:W-:Y:S01]  /*03a0*/  MOV R5, 0x3f800000 ;  /* 0x3f80000000057802 */ /* 0x000fe20000000f00 */
[----:B------:R-:W-:Y:S01]  /*03b0*/  IMAD.MOV.U32 R9, RZ, RZ, -0x800000 ;  /* 0xff800000ff097424 */ /* 0x000fe200078e00ff */
[----:B------:R-:W-:Y:S01]  /*03c0*/  MOV R44, 0x3f800000 ;  /* 0x3f800000002c7802 */ /* 0x000fe20000000f00 */
[----:B------:R-:W-:Y:S01]  /*03d0*/  CS2R R28, SRZ ;  /* 0x00000000001c7805 */ /* 0x000fe2000001ff00 */
[----:B------:R-:W-:Y:S01]  /*03e0*/  CS2R R30, SRZ ;  /* 0x00000000001e7805 */ /* 0x000fe2000001ff00 */
[----:B------:R-:W-:Y:S01]  /*03f0*/  CS2R R20, SRZ ;  /* 0x0000000000147805 */ /* 0x000fe2000001ff00 */
[----:B------:R-:W-:Y:S01]  /*0400*/  CS2R R22, SRZ ;  /* 0x0000000000167805 */ /* 0x000fe2000001ff00 */
[----:B------:R-:W-:Y:S01]  /*0410*/  CS2R R24, SRZ ;  /* 0x0000000000187805 */ /* 0x000fe2000001ff00 */
[----:B------:R-:W-:Y:S01]  /*0420*/  CS2R R26, SRZ ;  /* 0x00000000001a7805 */ /* 0x000fe2000001ff00 */
[----:B-1----:R-:W-:Y:S01]  /*0430*/  SHF.L.U32 R10, R60, 0x3, RZ ;  /* 0x000000033c0a7819 */ /* 0x002fe200000006ff */
[----:B--2---:R-:W-:Y:S04]  /*0440*/  STS.U16 [R0], R17 ;  /* 0x0000001100007388 */ /* 0x004fe80000000400 */
[----:B---3--:R0:W-:Y:S04]  /*0450*/  STS.U16 [R0+0x400], R19 ;  /* 0x0004001300007388 */ /* 0x0081e80000000400 */
[----:B-----5:R-:W-:Y:S04]  /*0460*/  STS.U16 [R0+0xc00], R13 ;  /* 0x000c000d00007388 */ /* 0x020fe80000000400 */
[----:B------:R-:W-:Y:S04]  /*0470*/  STS.U16 [R0+0x800], R11 ;  /* 0x0008000b00007388 */ /* 0x000fe80000000400 */
[----:B------:R-:W-:Y:S04]  /*0480*/  STS.U16 [R15+0x200], R4 ;  /* 0x000200040f007388 */ /* 0x000fe80000000400 */
[----:B------:R-:W-:Y:S01]  /*0490*/  STS.U16 [R15+0xe00], R6 ;  /* 0x000e00060f007388 */ /* 0x000fe20000000400 */
[----:B0-----:R-:W-:-:S03]  /*04a0*/  CS2R R18, SRZ ;  /* 0x0000000000127805 */ /* 0x001fc6000001ff00 */
[----:B------:R0:W-:Y:S04]  /*04b0*/  STS.U16 [R15+0xa00], R2 ;  /* 0x000a00020f007388 */ /* 0x0001e80000000400 */
[----:B------:R1:W-:Y:S01]  /*04c0*/  STS.U16 [R15+0x600], R16 ;  /* 0x000600100f007388 */ /* 0x0003e20000000400 */
[----:B0-----:R-:W-:Y:S01]  /*04d0*/  SHF.R.S32.HI R2, RZ, 0x2, R60 ;  /* 0x00000002ff027819 */ /* 0x001fe2000001143c */
[----:B-1----:R-:W-:-:S03]  /*04e0*/  CS2R R16, SRZ ;  /* 0x0000000000107805 */ /* 0x002fc6000001ff00 */
[----:B------:R-:W-:Y:S01]  /*04f0*/  SGXT R7, R2, 0x1 ;  /* 0x000000010207781a */ /* 0x000fe20000000200 */
[----:B------:R-:W-:Y:S05]  /*0500*/  @!P0 BRA `(.L_x_0) ;  /* 0x00000ca000008947 */ /* 0x000fea0003800000 */
[C---:B------:R-:W-:Y:S01]  /*0510*/  SHF.L.U32 R3, R60.reuse, 0x5, RZ ;  /* 0x000000053c037819 */ /* 0x040fe200000006ff */
[----:B------:R-:W-:Y:S01]  /*0520*/  IMAD R2, R33, c[0x0][0x1a0], RZ ;  /* 0x0000680021027a24 */ /* 0x000fe200078e02ff */
[----:B------:R-:W-:Y:S01]  /*0530*/  LOP3.LUT R6, R7, 0x90, RZ, 0xc0, !PT ;  /* 0x0000009007067812 */ /* 0x000fe200078ec0ff */
[----:B------:R-:W-:Y:S01]  /*0540*/  CS2R R28, SRZ ;  /* 0x00000000001c7805 */ /* 0x000fe2000001ff00 */
[----:B------:R-:W-:Y:S01]  /*0550*/  LOP3.LUT R4, R60, 0x1f, RZ, 0xc0, !PT ;  /* 0x0000001f3c047812 */ /* 0x000fe200078ec0ff */
[----:B------:R-:W-:Y:S01]  /*0560*/  CS2R R30, SRZ ;  /* 0x00000000001e7805 */ /* 0x000fe2000001ff00 */
[----:B------:R-:W-:Y:S01]  /*0570*/  LOP3.LUT R13, R6, 0x60, R3, 0xf8, !PT ;  /* 0x00000060060d7812 */ /* 0x000fe200078ef803 */
[----:B------:R-:W-:Y:S01]  /*0580*/  IMAD R3, R33, c[0x0][0x1b0], RZ ;  /* 0x00006c0021037a24 */ /* 0x000fe200078e02ff */
[----:B------:R-:W-:Y:S01]  /*0590*/  LOP3.LUT R6, R60, 0xf, RZ, 0xc0, !PT ;  /* 0x0000000f3c067812 */ /* 0x000fe200078ec0ff */
[----:B------:R-:W-:Y:S01]  /*05a0*/  IMAD R5, R4, c[0x0][0x1a8], RZ ;  /* 0x00006a0004057a24 */ /* 0x000fe200078e02ff */
[----:B------:R-:W-:Y:S01]  /*05b0*/  LOP3.LUT R7, R60, 0x7, RZ, 0xc0, !PT ;  /* 0x000000073c077812 */ /* 0x000fe200078ec0ff */
[----:B------:R-:W-:Y:S01]  /*05c0*/  CS2R R16, SRZ ;  /* 0x0000000000107805 */ /* 0x000fe2000001ff00 */
[----:B------:R-:W-:Y:S01]  /*05d0*/  LOP3.LUT R12, R10, 0x30, RZ, 0xc0, !PT ;  /* 0x000000300a0c7812 */ /* 0x000fe200078ec0ff */
[----:B------:R-:W-:Y:S01]  /*05e0*/  IMAD R8, R6, c[0x0][0x1b4], RZ ;  /* 0x00006d0006087a24 */ /* 0x000fe200078e02ff */
[----:B------:R-:W-:Y:S01]  /*05f0*/  LOP3.LUT R10, R60, 0x10, RZ, 0xc0, !PT ;  /* 0x000000103c0a7812 */ /* 0x000fe200078ec0ff */
[C---:B------:R-:W-:Y:S01]  /*0600*/  IMAD R6, R7.reuse, 0x90, RZ ;  /* 0x0000009007067824 */ /* 0x040fe200078e02ff */
[----:B------:R-:W-:Y:S01]  /*0610*/  SHF.L.U32 R4, R2, 0x1, RZ ;  /* 0x0000000102047819 */ /* 0x000fe200000006ff */
[----:B------:R-:W-:Y:S01]  /*0620*/  IMAD R55, R7, 0x40, R12 ;  /* 0x0000004007377824 */ /* 0x000fe200078e020c */
[----:B------:R-:W-:Y:S01]  /*0630*/  LOP3.LUT R9, R32, 0x10, RZ, 0xc0, !PT ;  /* 0x0000001020097812 */ /* 0x000fe200078ec0ff */
[C---:B------:R-:W-:Y:S01]  /*0640*/  IMAD.SHL.U32 R7, R5.reuse, 0x2, RZ ;  /* 0x0000000205077824 */ /* 0x040fe200078e00ff */
[C---:B------:R-:W-:Y:S01]  /*0650*/  SHF.L.U32 R11, R10.reuse, 0x6, RZ ;  /* 0x000000060a0b7819 */ /* 0x040fe200000006ff */
[----:B------:R-:W-:Y:S01]  /*0660*/  IMAD.HI R5, R5, 0x2, RZ ;  /* 0x0000000205057827 */ /* 0x000fe200078e02ff */
[----:B------:R-:W-:Y:S01]  /*0670*/  LOP3.LUT R9, R9, 0x60, R60, 0xf8, !PT ;  /* 0x0000006009097812 */ /* 0x000fe200078ef83c */
[----:B------:R-:W-:Y:S01]  /*0680*/  CS2R R18, SRZ ;  /* 0x0000000000127805 */ /* 0x000fe2000001ff00 */
[----:B------:R-:W-:Y:S01]  /*0690*/  IADD3 R53, P0, P1, R7, c[0x0][0x168], R4 ;  /* 0x00005a0007357a10 */ /* 0x000fe2000791e004 */
[----:B------:R-:W-:Y:S01]  /*06a0*/  IMAD R10, R10, -0x30, R11 ;  /* 0xffffffd00a0a7824 */ /* 0x000fe200078e020b */
[----:B------:R-:W-:Y:S01]  /*06b0*/  SHF.R.U32.HI R7, RZ, 0x4, R60 ;  /* 0x00000004ff077819 */ /* 0x000fe2000001163c */
[----:B------:R-:W-:Y:S01]  /*06c0*/  IMAD.HI R4, R2, 0x2, RZ ;  /* 0x0000000202047827 */ /* 0x000fe200078e02ff */
[----:B------:R-:W-:Y:S01]  /*06d0*/  LOP3.LUT R56, R6, R9, RZ, 0x3c, !PT ;  /* 0x0000000906387212 */ /* 0x000fe200078e3cff */
[----:B------:R-:W-:Y:S01]  /*06e0*/  CS2R R20, SRZ ;  /* 0x0000000000147805 */ /* 0x000fe2000001ff00 */
[----:B------:R-:W-:Y:S01]  /*06f0*/  LOP3.LUT R13, R13, 0x10, R32, 0x78, !PT ;  /* 0x000000100d0d7812 */ /* 0x000fe200078e7820 */
[----:B------:R-:W-:Y:S01]  /*0700*/  CS2R R22, SRZ ;  /* 0x0000000000167805 */ /* 0x000fe2000001ff00 */
[----:B------:R-:W-:Y:S01]  /*0710*/  SGXT.U32 R2, R7, 0x4 ;  /* 0x000000040702781a */ /* 0x000fe20000000000 */
[----:B------:R-:W-:Y:S01]  /*0720*/  IMAD.IADD R56, R11, 0x1, R56 ;  /* 0x000000010b387824 */ /* 0x000fe200078e0238 */
[C---:B------:R-:W-:Y:S01]  /*0730*/  SHF.L.U32 R6, R3.reuse, 0x1, RZ ;  /* 0x0000000103067819 */ /* 0x040fe200000006ff */
[----:B------:R-:W-:Y:S01]  /*0740*/  IMAD.HI R3, R3, 0x2, RZ ;  /* 0x0000000203037827 */ /* 0x000fe200078e02ff */
[C---:B------:R-:W-:Y:S01]  /*0750*/  SHF.L.U32 R9, R8.reuse, 0x1, RZ ;  /* 0x0000000108097819 */ /* 0x040fe200000006ff */
[----:B------:R-:W-:Y:S01]  /*0760*/  CS2R R24, SRZ ;  /* 0x0000000000187805 */ /* 0x000fe2000001ff00 */
[----:B------:R-:W-:Y:S01]  /*0770*/  IADD3 R47, R13, R10, RZ ;  /* 0x0000000a0d2f7210 */ /* 0x000fe20007ffe0ff */
[----:B------:R-:W-:Y:S01]  /*0780*/  IMAD.HI R8, R8, 0x2, RZ ;  /* 0x0000000208087827 */ /* 0x000fe200078e02ff */
[----:B------:R-:W-:Y:S01]  /*0790*/  IADD3 R48, P2, P3, R9, c[0x0][0x170], R6 ;  /* 0x00005c0009307a10 */ /* 0x000fe20007b5e006 */
[----:B------:R-:W-:Y:S01]  /*07a0*/  CS2R R26, SRZ ;  /* 0x00000000001a7805 */ /* 0x000fe2000001ff00 */
[----:B------:R-:W-:Y:S01]  /*07b0*/  SHF.R.U32.HI R6, RZ, 0x5, R60 ;  /* 0x00000005ff067819 */ /* 0x000fe2000001163c */
[----:B------:R-:W-:Y:S01]  /*07c0*/  IMAD R7, R2, c[0x0][0x1b8], RZ ;  /* 0x00006e0002077a24 */ /* 0x000fe200078e02ff */
[----:B------:R-:W-:Y:S01]  /*07d0*/  IADD3.X R8, R8, c[0x0][0x174], R3, P2, P3 ;  /* 0x00005d0008087a10 */ /* 0x000fe200017e6403 */
[----:B------:R-:W-:Y:S01]  /*07e0*/  IMAD.MOV.U32 R10, RZ, RZ, c[0x0][0x1b8] ;  /* 0x00006e00ff0a7624 */ /* 0x000fe200078e00ff */
[----:B------:R-:W-:-:S02]  /*07f0*/  SGXT.U32 R6, R6, 0x3 ;  /* 0x000000030606781a */ /* 0x000fc40000000000 */
[-C--:B------:R-:W-:Y:S02]  /*0800*/  LEA R50, P2, R7, R48.reuse, 0x1 ;  /* 0x0000003007327211 */ /* 0x080fe400078408ff */
[----:B------:R-:W-:Y:S01]  /*0810*/  LEA R3, R10, R7, 0x4 ;  /* 0x000000070a037211 */ /* 0x000fe200078e20ff */
[----:B------:R-:W-:Y:S01]  /*0820*/  IMAD R6, R6, c[0x0][0x1a4], RZ ;  /* 0x0000690006067a24 */ /* 0x000fe200078e02ff */
[----:B------:R-:W-:Y:S02]  /*0830*/  MOV R9, c[0x0][0x1a4] ;  /* 0x0000690000097a02 */ /* 0x000fe40000000f00 */
[----:B------:R-:W-:Y:S02]  /*0840*/  LEA R48, P3, R3, R48, 0x1 ;  /* 0x0000003003307211 */ /* 0x000fe400078608ff */
[-C--:B------:R-:W-:Y:S02]  /*0850*/  LEA.HI.X.SX32 R51, R7, R8.reuse, 0x1, P2 ;  /* 0x0000000807337211 */ /* 0x080fe400010f0eff */
[----:B------:R-:W-:-:S02]  /*0860*/  LEA.HI.X.SX32 R49, R3, R8, 0x1, P3 ;  /* 0x0000000803317211 */ /* 0x000fc400018f0eff */
[----:B------:R-:W-:Y:S02]  /*0870*/  SHF.R.S32.HI R8, RZ, 0x6, R60 ;  /* 0x00000006ff087819 */ /* 0x000fe4000001143c */
[----:B------:R-:W-:Y:S02]  /*0880*/  LEA R2, R9, R6, 0x3 ;  /* 0x0000000609027211 */ /* 0x000fe400078e18ff */
[----:B------:R-:W-:Y:S02]  /*0890*/  SGXT R8, R8, 0x1 ;  /* 0x000000010808781a */ /* 0x000fe40000000200 */
[----:B------:R-:W-:Y:S01]  /*08a0*/  IADD3.X R5, R5, c[0x0][0x16c], R4, P0, P1 ;  /* 0x00005b0005057a10 */ /* 0x000fe200007e2404 */
[----:B------:R-:W-:Y:S01]  /*08b0*/  IMAD.MOV.U32 R4, RZ, RZ, RZ ;  /* 0x000000ffff047224 */ /* 0x000fe200078e00ff */
[-C--:B------:R-:W-:Y:S02]  /*08c0*/  LEA R58, P0, R6, R53.reuse, 0x1 ;  /* 0x00000035063a7211 */ /* 0x080fe400078008ff */
[----:B------:R-:W-:-:S02]  /*08d0*/  LEA R52, P1, R2, R53, 0x1 ;  /* 0x0000003502347211 */ /* 0x000fc400078208ff */
[----:B------:R-:W-:Y:S02]  /*08e0*/  LOP3.LUT R8, R8, 0x90, RZ, 0xc0, !PT ;  /* 0x0000009008087812 */ /* 0x000fe400078ec0ff */
[-C--:B------:R-:W-:Y:S02]  /*08f0*/  LEA.HI.X.SX32 R59, R6, R5.reuse, 0x1, P0 ;  /* 0x00000005063b7211 */ /* 0x080fe400000f0eff */
[----:B------:R-:W-:Y:S01]  /*0900*/  LEA.HI.X.SX32 R53, R2, R5, 0x1, P1 ;  /* 0x0000000502357211 */ /* 0x000fe200008f0eff */
[----:B------:R-:W-:Y:S01]  /*0910*/  IMAD.MOV.U32 R5, RZ, RZ, 0x3f800000 ;  /* 0x3f800000ff057424 */ /* 0x000fe200078e00ff */
[----:B------:R-:W-:Y:S01]  /*0920*/  MOV R3, 0xff800000 ;  /* 0xff80000000037802 */ /* 0x000fe20000000f00 */
[----:B------:R-:W-:Y:S01]  /*0930*/  IMAD.MOV.U32 R2, RZ, RZ, RZ ;  /* 0x000000ffff027224 */ /* 0x000fe200078e00ff */
[----:B------:R-:W-:Y:S02]  /*0940*/  MOV R6, RZ ;  /* 0x000000ff00067202 */ /* 0x000fe40000000f00 */
[----:B------:R-:W-:-:S02]  /*0950*/  MOV R7, 0xff800000 ;  /* 0xff80000000077802 */ /* 0x000fc40000000f00 */
[----:B------:R-:W-:Y:S02]  /*0960*/  MOV R44, 0x3f800000 ;  /* 0x3f800000002c7802 */ /* 0x000fe40000000f00 */
[--C-:B------:R-:W-:Y:S02]  /*0970*/  LOP3.LUT R55, R55, 0x30, R32.reuse, 0x78, !PT ;  /* 0x0000003037377812 */ /* 0x100fe400078e7820 */
[----:B------:R-:W-:Y:S02]  /*0980*/  LOP3.LUT R54, R8, 0x17e, R32, 0x78, !PT ;  /* 0x0000017e08367812 */ /* 0x000fe400078e7820 */
.L_x_1:
[----:B------:R-:W-:-:S04]  /*0990*/  IMAD.WIDE R8, R6, 0x2, R58 ;  /* 0x0000000206087825 */ /* 0x000fc800078e023a */
[----:B------:R-:W-:Y:S01]  /*09a0*/  IMAD.WIDE R10, R6, 0x2, R52 ;  /* 0x00000002060a7825 */ /* 0x000fe200078e0234 */
[----:B------:R0:W2:Y:S04]  /*09b0*/  LDG.E.U16 R13, [R8.64] ;  /* 0x00000004080d7981 */ /* 0x0000a8000c1e1500 */
[----:B------:R1:W3:Y:S04]  /*09c0*/  LDG.E.U16 R15, [R10.64] ;  /* 0x000000040a0f7981 */ /* 0x0002e8000c1e1500 */
[----:B------:R-:W-:Y:S01]  /*09d0*/  BAR.SYNC.DEFER_BLOCKING 0x0 ;  /* 0x0000000000007b1d */ /* 0x000fe20000010000 */
[----:B0-----:R-:W-:-:S04]  /*09e0*/  IMAD.WIDE R8, R2, 0x2, R48 ;  /* 0x0000000202087825 */ /* 0x001fc800078e0230 */
[----:B-1----:R-:W-:Y:S01]  /*09f0*/  IMAD.WIDE R10, R2, 0x2, R50 ;  /* 0x00000002020a7825 */ /* 0x002fe200078e0232 */
[----:B--2---:R-:W-:Y:S04]  /*0a00*/  STS.U16 [R0+0x1000], R13 ;  /* 0x0010000d00007388 */ /* 0x004fe80000000400 */
[----:B---3--:R-:W-:Y:S04]  /*0a10*/  STS.U16 [R0+0x1200], R15 ;  /* 0x0012000f00007388 */ /* 0x008fe80000000400 */
[----:B------:R-:W-:Y:S06]  /*0a20*/  BAR.SYNC.DEFER_BLOCKING 0x0 ;  /* 0x0000000000007b1d */ /* 0x000fec0000010000 */
[----:B------:R0:W2:Y:S04]  /*0a30*/  LDG.E.U16 R45, [R10.64] ;  /* 0x000000040a2d7981 */ /* 0x0000a8000c1e1500 */
[----:B------:R0:W3:Y:S01]  /*0a40*/  LDG.E.U16 R46, [R8.64] ;  /* 0x00000004082e7981 */ /* 0x0000e2000c1e1500 */
[----:B------:R-:W-:-:S03]  /*0a50*/  IADD3 R4, R4, 0x10, RZ ;  /* 0x0000001004047810 */ /* 0x000fc60007ffe0ff */
[----:B------:R-:W-:Y:S01]  /*0a60*/  LDSM.16.MT88.4 R40, [R56] ;  /* 0x000000003828783b */ /* 0x000fe20000004200 */
[----:B------:R-:W-:-:S03]  /*0a70*/  ISETP.GE.AND P0, PT, R4, c[0x0][0x1d0], PT ;  /* 0x0000740004007a0c */ /* 0x000fc60003f06270 */
[----:B------:R-:W1:Y:S04]  /*0a80*/  LDSM.16.M88.4 R12, [R55+0x1000] ;  /* 0x00100000370c783b */ /* 0x000e680000000200 */
[----:B0-----:R-:W0:Y:S04]  /*0a90*/  LDSM.16.M88.4 R8, [R55+0x1200] ;  /* 0x001200003708783b */ /* 0x001e280000000200 */
[----:B------:R-:W4:Y:S04]  /*0aa0*/  LDSM.16.MT88.4 R32, [R56+0x800] ;  /* 0x000800003820783b */ /* 0x000f280000004200 */
[----:B------:R-:W-:Y:S01]  /*0ab0*/  BAR.SYNC.DEFER_BLOCKING 0x0 ;  /* 0x0000000000007b1d */ /* 0x000fe20000010000 */
[C---:B-1----:R-:W-:Y:S08]  /*0ac0*/  HMMA.16816.F32 R36, R40.reuse, R12, RZ ;  /* 0x0000000c2824723c */ /* 0x042ff000000018ff */
[----:B0-----:R-:W-:Y:S11]  /*0ad0*/  HMMA.16816.F32 R40, R40, R8, RZ ;  /* 0x000000082828723c */ /* 0x001ff600000018ff */
[----:B------:R-:W-:Y:S05]  /*0ae0*/  @!UPT UIADD3 URZ, URZ, URZ, URZ ;  /* 0x0000003f3f3ff290 */ /* 0x000fea000fffe03f */
[C---:B----4-:R-:W-:Y:S08]  /*0af0*/  HMMA.16816.F32 R36, R32.reuse, R14, R36 ;  /* 0x0000000e2024723c */ /* 0x050ff00000001824 */
[----:B------:R-:W-:Y:S11]  /*0b00*/  HMMA.16816.F32 R40, R32, R10, R40 ;  /* 0x0000000a2028723c */ /* 0x000ff60000001828 */
[----:B------:R-:W-:Y:S05]  /*0b10*/  @!UPT UIADD3 URZ, URZ, URZ, URZ ;  /* 0x0000003f3f3ff290 */ /* 0x000fea000fffe03f */
[----:B------:R-:W-:Y:S02]  /*0b20*/  FMUL R12, R36, c[0x0][0x188] ;  /* 0x00006200240c7a20 */ /* 0x000fe40000400000 */
[----:B------:R-:W-:Y:S02]  /*0b30*/  FMUL R11, R37, c[0x0][0x188] ;  /* 0x00006200250b7a20 */ /* 0x000fe40000400000 */
[----:B------:R-:W-:-:S03]  /*0b40*/  FMUL R10, R38, c[0x0][0x188] ;  /* 0x00006200260a7a20 */ /* 0x000fc60000400000 */
[----:B------:R-:W-:Y:S01]  /*0b50*/  FMNMX R11, R12, R11, !PT ;  /* 0x0000000b0c0b7209 */ /* 0x000fe20007800000 */
[----:B------:R-:W-:Y:S02]  /*0b60*/  FMUL R8, R40, c[0x0][0x188] ;  /* 0x0000620028087a20 */ /* 0x000fe40000400000 */
[----:B------:R-:W-:Y:S02]  /*0b70*/  FMUL R12, R42, c[0x0][0x188] ;  /* 0x000062002a0c7a20 */ /* 0x000fe40000400000 */
[----:B------:R-:W-:Y:S01]  /*0b80*/  FMUL R9, R41, c[0x0][0x188] ;  /* 0x0000620029097a20 */ /* 0x000fe20000400000 */
[----:B------:R-:W-:Y:S01]  /*0b90*/  FMNMX R8, R8, R11, !PT ;  /* 0x0000000b08087209 */ /* 0x000fe20007800000 */
[----:B------:R-:W-:-:S03]  /*0ba0*/  FMUL R11, R39, c[0x0][0x188] ;  /* 0x00006200270b7a20 */ /* 0x000fc60000400000 */
[----:B------:R-:W-:Y:S02]  /*0bb0*/  FMNMX R9, R9, R8, !PT ;  /* 0x0000000809097209 */ /* 0x000fe40007800000 */
[----:B------:R-:W-:Y:S01]  /*0bc0*/  FMNMX R11, R10, R11, !PT ;  /* 0x0000000b0a0b7209 */ /* 0x000fe20007800000 */
[----:B------:R-:W-:Y:S02]  /*0bd0*/  FMUL R10, R43, c[0x0][0x188] ;  /* 0x000062002b0a7a20 */ /* 0x000fe40000400000 */
[----:B------:R-:W0:Y:S01]  /*0be0*/  SHFL.BFLY PT, R8, R9, 0x2, 0x1f ;  /* 0x0c401f0009087f89 */ /* 0x000e2200000e0000 */
[----:B------:R-:W-:-:S04]  /*0bf0*/  FMNMX R11, R12, R11, !PT ;  /* 0x0000000b0c0b7209 */ /* 0x000fc80007800000 */
[----:B------:R-:W-:-:S05]  /*0c00*/  FMNMX R10, R10, R11, !PT ;  /* 0x0000000b0a0a7209 */ /* 0x000fca0007800000 */
[----:B------:R-:W1:Y:S01]  /*0c10*/  SHFL.BFLY PT, R13, R10, 0x2, 0x1f ;  /* 0x0c401f000a0d7f89 */ /* 0x000e6200000e0000 */
[----:B0-----:R-:W-:-:S05]  /*0c20*/  FMNMX R11, R9, R8, !PT ;  /* 0x00000008090b7209 */ /* 0x001fca0007800000 */
[----:B------:R-:W0:Y:S01]  /*0c30*/  SHFL.BFLY PT, R8, R11, 0x1, 0x1f ;  /* 0x0c201f000b087f89 */ /* 0x000e2200000e0000 */
[----:B-1----:R-:W-:-:S05]  /*0c40*/  FMNMX R12, R10, R13, !PT ;  /* 0x0000000d0a0c7209 */ /* 0x002fca0007800000 */
[----:B------:R-:W1:Y:S01]  /*0c50*/  SHFL.BFLY PT, R9, R12, 0x1, 0x1f ;  /* 0x0c201f000c097f89 */ /* 0x000e6200000e0000 */
[----:B0-----:R-:W-:-:S04]  /*0c60*/  FMNMX R8, R11, R8, !PT ;  /* 0x000000080b087209 */ /* 0x001fc80007800000 */
[----:B------:R-:W-:-:S05]  /*0c70*/  FMNMX R8, R8, R3, !PT ;  /* 0x0000000308087209 */ /* 0x000fca0007800000 */
[--C-:B------:R-:W-:Y:S01]  /*0c80*/  FFMA R36, R36, c[0x0][0x188], -R8.reuse ;  /* 0x0000620024247a23 */ /* 0x100fe20000000808 */
[----:B-1----:R-:W-:Y:S01]  /*0c90*/  FMNMX R14, R12, R9, !PT ;  /* 0x000000090c0e7209 */ /* 0x002fe20007800000 */
[--C-:B------:R-:W-:Y:S02]  /*0ca0*/  FFMA R37, R37, c[0x0][0x188], -R8.reuse ;  /* 0x0000620025257a23 */ /* 0x100fe40000000808 */
[----:B------:R-:W-:Y:S01]  /*0cb0*/  FMUL R36, R36, 1.4426950216293334961 ;  /* 0x3fb8aa3b24247820 */ /* 0x000fe20000400000 */
[----:B------:R-:W-:Y:S01]  /*0cc0*/  FMNMX R9, R14, R7, !PT ;  /* 0x000000070e097209 */ /* 0x000fe20007800000 */
[----:B------:R-:W-:Y:S02]  /*0cd0*/  FMUL R10, R37, 1.4426950216293334961 ;  /* 0x3fb8aa3b250a7820 */ /* 0x000fe40000400000 */
[----:B------:R-:W-:Y:S02]  /*0ce0*/  FFMA R40, R40, c[0x0][0x188], -R8 ;  /* 0x0000620028287a23 */ /* 0x000fe40000000808 */
[--C-:B------:R-:W-:Y:S01]  /*0cf0*/  FFMA R39, R39, c[0x0][0x188], -R9.reuse ;  /* 0x0000620027277a23 */ /* 0x100fe20000000809 */
[----:B------:R-:W-:Y:S01]  /*0d00*/  MUFU.EX2 R36, R36 ;  /* 0x0000002400247308 */ /* 0x000fe20000000800 */
[----:B------:R-:W-:-:S02]  /*0d10*/  FFMA R12, R38, c[0x0][0x188], -R9 ;  /* 0x00006200260c7a23 */ /* 0x000fc40000000809 */
[----:B------:R-:W-:Y:S02]  /*0d20*/  FMUL R32, R39, 1.4426950216293334961 ;  /* 0x3fb8aa3b27207820 */ /* 0x000fe40000400000 */
[----:B------:R-:W-:Y:S02]  /*0d30*/  FFMA R42, R42, c[0x0][0x188], -R9 ;  /* 0x000062002a2a7a23 */ /* 0x000fe40000000809 */
[----:B------:R-:W-:Y:S01]  /*0d40*/  FMUL R11, R40, 1.4426950216293334961 ;  /* 0x3fb8aa3b280b7820 */ /* 0x000fe20000400000 */
[----:B------:R-:W0:Y:S01]  /*0d50*/  MUFU.EX2 R10, R10 ;  /* 0x0000000a000a7308 */ /* 0x000e220000000800 */
[----:B------:R-:W-:Y:S02]  /*0d60*/  FMUL R12, R12, 1.4426950216293334961 ;  /* 0x3fb8aa3b0c0c7820 */ /* 0x000fe40000400000 */
[----:B------:R-:W-:Y:S02]  /*0d70*/  FFMA R41, R41, c[0x0][0x188], -R8 ;  /* 0x0000620029297a23 */ /* 0x000fe40000000808 */
[----:B------:R-:W-:-:S02]  /*0d80*/  FMUL R39, R42, 1.4426950216293334961 ;  /* 0x3fb8aa3b2a277820 */ /* 0x000fc40000400000 */
[----:B------:R-:W-:Y:S01]  /*0d90*/  FFMA R43, R43, c[0x0][0x188], -R9 ;  /* 0x000062002b2b7a23 */ /* 0x000fe20000000809 */
[----:B------:R-:W-:Y:S01]  /*0da0*/  MUFU.EX2 R37, R12 ;  /* 0x0000000c00257308 */ /* 0x000fe20000000800 */
[----:B------:R-:W-:Y:S02]  /*0db0*/  FMUL R41, R41, 1.4426950216293334961 ;  /* 0x3fb8aa3b29297820 */ /* 0x000fe40000400000 */
[----:B------:R-:W-:Y:S02]  /*0dc0*/  FMUL R40, R43, 1.4426950216293334961 ;  /* 0x3fb8aa3b2b287820 */ /* 0x000fe40000400000 */
[----:B------:R-:W-:Y:S02]  /*0dd0*/  FADD R3, -R8, R3 ;  /* 0x0000000308037221 */ /* 0x000fe40000000100 */
[----:B------:R-:W-:Y:S01]  /*0de0*/  FADD R7, -R9, R7 ;  /* 0x0000000709077221 */ /* 0x000fe20000000100 */
[----:B------:R-:W1:Y:S01]  /*0df0*/  MUFU.EX2 R32, R32 ;  /* 0x0000002000207308 */ /* 0x000e620000000800 */
[----:B0-----:R-:W-:Y:S01]  /*0e00*/  FADD R42, R36, R10 ;  /* 0x0000000a242a7221 */ /* 0x001fe20000000000 */
[----:B------:R-:W-:Y:S01]  /*0e10*/  F2FP.PACK_AB R36, R10, R36 ;  /* 0x000000240a24723e */ /* 0x000fe200000000ff */
[----:B------:R-:W-:-:S02]  /*0e20*/  FMUL R3, R3, 1.4426950216293334961 ;  /* 0x3fb8aa3b03037820 */ /* 0x000fc40000400000 */
[----:B------:R-:W-:-:S03]  /*0e30*/  FMUL R7, R7, 1.4426950216293334961 ;  /* 0x3fb8aa3b07077820 */ /* 0x000fc60000400000 */
[----:B------:R-:W0:Y:S08]  /*0e40*/  MUFU.EX2 R11, R11 ;  /* 0x0000000b000b7308 */ /* 0x000e300000000800 */
[----:B------:R-:W4:Y:S01]  /*0e50*/  MUFU.EX2 R39, R39 ;  /* 0x0000002700277308 */ /* 0x000f220000000800 */
[----:B-1----:R-:W-:Y:S01]  /*0e60*/  FADD R34, R37, R32 ;  /* 0x0000002025227221 */ /* 0x002fe20000000000 */
[----:B------:R-:W-:-:S06]  /*0e70*/  F2FP.PACK_AB R37, R32, R37 ;  /* 0x000000252025723e */ /* 0x000fcc00000000ff */
[----:B------:R-:W1:Y:S01]  /*0e80*/  MUFU.EX2 R38, R41 ;  /* 0x0000002900267308 */ /* 0x000e620000000800 */
[----:B0-----:R-:W-:-:S07]  /*0e90*/  FADD R35, R11, R42 ;  /* 0x0000002a0b237221 */ /* 0x001fce0000000000 */
[----:B------:R-:W0:Y:S01]  /*0ea0*/  MUFU.EX2 R40, R40 ;  /* 0x0000002800287308 */ /* 0x000e220000000800 */
[----:B----4-:R-:W-:Y:S02]  /*0eb0*/  FADD R33, R39, R34 ;  /* 0x0000002227217221 */ /* 0x010fe40000000000 */
[C---:B-1----:R-:W-:Y:S01]  /*0ec0*/  FADD R10, R38.reuse, R35 ;  /* 0x00000023260a7221 */ /* 0x042fe20000000000 */
[----:B------:R-:W-:-:S04]  /*0ed0*/  F2FP.PACK_AB R38, R38, R11 ;  /* 0x0000000b2626723e */ /* 0x000fc800000000ff */
[----:B------:R-:W1:Y:S01]  /*0ee0*/  MUFU.EX2 R3, R3 ;  /* 0x0000000300037308 */ /* 0x000e620000000800 */
[----:B------:R-:W4:Y:S01]  /*0ef0*/  SHFL.BFLY PT, R41, R10, 0x2, 0x1f ;  /* 0x0c401f000a297f89 */ /* 0x000f2200000e0000 */
[C---:B0-----:R-:W-:Y:S01]  /*0f00*/  FADD R11, R40.reuse, R33 ;  /* 0x00000021280b7221 */ /* 0x041fe20000000000 */
[----:B------:R-:W-:-:S05]  /*0f10*/  F2FP.PACK_AB R39, R40, R39 ;  /* 0x000000272827723e */ /* 0x000fca00000000ff */
[----:B------:R-:W0:Y:S01]  /*0f20*/  MUFU.EX2 R7, R7 ;  /* 0x0000000700077308 */ /* 0x000e220000000800 */
[----:B------:R-:W5:Y:S01]  /*0f30*/  SHFL.BFLY PT, R40, R11, 0x2, 0x1f ;  /* 0x0c401f000b287f89 */ /* 0x000f6200000e0000 */
[C---:B-1----:R-:W-:Y:S02]  /*0f40*/  FMUL R28, R3.reuse, R28 ;  /* 0x0000001c031c7220 */ /* 0x042fe40000400000 */
[C---:B------:R-:W-:Y:S02]  /*0f50*/  FMUL R29, R3.reuse, R29 ;  /* 0x0000001d031d7220 */ /* 0x040fe40000400000 */
[C---:B------:R-:W-:Y:S02]  /*0f60*/  FMUL R16, R3.reuse, R16 ;  /* 0x0000001003107220 */ /* 0x040fe40000400000 */
[----:B------:R-:W-:Y:S02]  /*0f70*/  FMUL R17, R3, R17 ;  /* 0x0000001103117220 */ /* 0x000fe40000400000 */
[----:B0-----:R-:W-:-:S02]  /*0f80*/  FMUL R30, R7, R30 ;  /* 0x0000001e071e7220 */ /* 0x001fc40000400000 */
[C---:B------:R-:W-:Y:S02]  /*0f90*/  FMUL R31, R7.reuse, R31 ;  /* 0x0000001f071f7220 */ /* 0x040fe40000400000 */
[----:B----4-:R-:W-:Y:S02]  /*0fa0*/  FADD R10, R10, R41 ;  /* 0x000000290a0a7221 */ /* 0x010fe40000000000 */
[C---:B------:R-:W-:Y:S02]  /*0fb0*/  FMUL R18, R7.reuse, R18 ;  /* 0x0000001207127220 */ /* 0x040fe40000400000 */
[----:B------:R-:W-:Y:S02]  /*0fc0*/  FMUL R19, R7, R19 ;  /* 0x0000001307137220 */ /* 0x000fe40000400000 */
[----:B------:R-:W-:Y:S02]  /*0fd0*/  FMUL R20, R3, R20 ;  /* 0x0000001403147220 */ /* 0x000fe40000400000 */
[----:B-----5:R-:W-:-:S02]  /*0fe0*/  FADD R40, R11, R40 ;  /* 0x000000280b287221 */ /* 0x020fc40000000000 */
[----:B------:R-:W-:Y:S01]  /*0ff0*/  SHFL.BFLY PT, R11, R10, 0x1, 0x1f ;  /* 0x0c201f000a0b7f89 */ /* 0x000fe200000e0000 */
[----:B------:R-:W-:Y:S02]  /*1000*/  FMUL R21, R3, R21 ;  /* 0x0000001503157220 */ /* 0x000fe40000400000 */
[C---:B------:R-:W-:Y:S01]  /*1010*/  FMUL R22, R7.reuse, R22 ;  /* 0x0000001607167220 */ /* 0x040fe20000400000 */
[----:B--2---:R-:W-:Y:S01]  /*1020*/  STS.U16 [R54+0x1000], R45 ;  /* 0x0010002d36007388 */ /* 0x004fe20000000400 */
[----:B------:R-:W-:Y:S02]  /*1030*/  FMUL R23, R7, R23 ;  /* 0x0000001707177220 */ /* 0x000fe40000400000 */
[C---:B------:R-:W-:Y:S01]  /*1040*/  FMUL R24, R3.reuse, R24 ;  /* 0x0000001803187220 */ /* 0x040fe20000400000 */
[----:B---3--:R-:W-:Y:S01]  /*1050*/  STS.U16 [R54+0x1200], R46 ;  /* 0x0012002e36007388 */ /* 0x008fe20000000400 */
[----:B------:R-:W-:Y:S02]  /*1060*/  FMUL R25, R3, R25 ;  /* 0x0000001903197220 */ /* 0x000fe40000400000 */
[C---:B------:R-:W-:Y:S01]  /*1070*/  FMUL R26, R7.reuse, R26 ;  /* 0x0000001a071a7220 */ /* 0x040fe20000400000 */
[----:B------:R-:W-:Y:S01]  /*1080*/  BAR.SYNC.DEFER_BLOCKING 0x0 ;  /* 0x0000000000007b1d */ /* 0x000fe20000010000 */
[----:B------:R-:W-:-:S05]  /*1090*/  FMUL R27, R7, R27 ;  /* 0x0000001b071b7220 */ /* 0x000fca0000400000 */
[----:B------:R-:W0:Y:S04]  /*10a0*/  LDSM.16.M88.4 R12, [R47+0x1000] ;  /* 0x001000002f0c783b */ /* 0x000e280000000200 */
[----:B------:R-:W1:Y:S01]  /*10b0*/  LDSM.16.M88.4 R32, [R47+0x1200] ;  /* 0x001200002f20783b */ /* 0x000e620000000200 */
[C---:B0-----:R-:W-:Y:S03]  /*10c0*/  HMMA.16816.F32 R28, R36.reuse, R12, R28 ;  /* 0x0000000c241c723c */ /* 0x041fe6000000181c */
[----:B------:R-:W0:Y:S04]  /*10d0*/  SHFL.BFLY PT, R12, R40, 0x1, 0x1f ;  /* 0x0c201f00280c7f89 */ /* 0x000e2800000e0000 */
[----:B------:R-:W-:Y:S01]  /*10e0*/  MOV R13, 0x10 ;  /* 0x00000010000d7802 */ /* 0x000fe20000000f00 */
[----:B------:R-:W-:Y:S04]  /*10f0*/  HMMA.16816.F32 R16, R36, R14, R16 ;  /* 0x0000000e2410723c */ /* 0x000fe80000001810 */
[----:B------:R-:W-:-:S02]  /*1100*/  IMAD R2, R13, c[0x0][0x1b4], R2 ;  /* 0x00006d000d027a24 */ /* 0x000fc400078e0202 */
[----:B------:R-:W-:Y:S02]  /*1110*/  IMAD R6, R13, c[0x0][0x1a4], R6 ;  /* 0x000069000d067a24 */ /* 0x000fe400078e0206 */
[----:B------:R-:W-:Y:S01]  /*1120*/  FADD R14, R10, R11 ;  /* 0x0000000b0a0e7221 */ /* 0x000fe20000000000 */
[----:B-1----:R-:W-:Y:S03]  /*1130*/  HMMA.16816.F32 R20, R36, R32, R20 ;  /* 0x000000202414723c */ /* 0x002fe60000001814 */
[----:B------:R-:W-:Y:S01]  /*1140*/  FFMA R5, R3, R5, R14 ;  /* 0x0000000503057223 */ /* 0x000fe2000000000e */
[----:B------:R-:W-:Y:S01]  /*1150*/  MOV R3, R8 ;  /* 0x0000000800037202 */ /* 0x000fe20000000f00 */
[----:B0-----:R-:W-:-:S03]  /*1160*/  FADD R12, R40, R12 ;  /* 0x0000000c280c7221 */ /* 0x001fc60000000000 */
[----:B------:R-:W-:Y:S01]  /*1170*/  HMMA.16816.F32 R24, R36, R34, R24 ;  /* 0x000000222418723c */ /* 0x000fe20000001818 */
[----:B------:R-:W-:Y:S02]  /*1180*/  FFMA R44, R7, R44, R12 ;  /* 0x0000002c072c7223 */ /* 0x000fe4000000000c */
[----:B------:R-:W-:Y:S01]  /*1190*/  IMAD.MOV.U32 R7, RZ, RZ, R9 ;  /* 0x000000ffff077224 */ /* 0x000fe200078e0009 */
[----:B------:R-:W-:Y:S05]  /*11a0*/  @!P0 BRA `(.L_x_1) ;  /* 0xfffff7e000008947 */ /* 0x000fea000383ffff */
.L_x_0:
[----:B------:R-:W0:Y:S01]  /*11b0*/  S2R R34, SR_CTAID.Y ;  /* 0x0000000000227919 */ /* 0x000e220000002600 */
[----:B------:R-:W-:Y:S01]  /*11c0*/  LOP3.LUT R0, R60, 0xc0, RZ, 0xc0, !PT ;  /* 0x000000c03c007812 */ /* 0x000fe200078ec0ff */
[----:B------:R-:W-:Y:S01]  /*11d0*/  IMAD.MOV.U32 R11, RZ, RZ, R5 ;  /* 0x000000ffff0b7224 */ /* 0x000fe200078e0005 */
[----:B------:R-:W-:Y:S01]  /*11e0*/  SHF.R.S32.HI R2, RZ, 0x2, R60 ;  /* 0x00000002ff027819 */ /* 0x000fe2000001143c */
[----:B------:R-:W-:Y:S01]  /*11f0*/  IMAD R5, R57, c[0x0][0x1c4], RZ ;  /* 0x0000710039057a24 */ /* 0x000fe200078e02ff */
[----:B------:R-:W-:Y:S01]  /*1200*/  ISETP.NE.U32.AND P0, PT, R0, RZ, PT ;  /* 0x000000ff0000720c */ /* 0x000fe20003f05070 */
[----:B------:R-:W-:Y:S01]  /*1210*/  BAR.SYNC.DEFER_BLOCKING 0x0 ;  /* 0x0000000000007b1d */ /* 0x000fe20000010000 */
[----:B------:R-:W-:Y:S01]  /*1220*/  SGXT R2, R2, 0x1 ;  /* 0x000000010202781a */ /* 0x000fe20000000200 */
[----:B------:R-:W-:Y:S01]  /*1230*/  IMAD R61, R61, c[0x0][0x1c8], RZ ;  /* 0x000072003d3d7a24 */ /* 0x000fe200078e02ff */
[----:B------:R-:W-:-:S02]  /*1240*/  SHF.L.U32 R0, R60, 0x4, RZ ;  /* 0x000000043c007819 */ /* 0x000fc400000006ff */
[----:B------:R-:W-:Y:S01]  /*1250*/  LOP3.LUT R3, R2, 0x440, RZ, 0xc0, !PT ;  /* 0x0000044002037812 */ /* 0x000fe200078ec0ff */
[----:B------:R-:W1:Y:S01]  /*1260*/  S2R R36, SR_TID.X ;  /* 0x0000000000247919 */ /* 0x000e620000002100 */
[----:B------:R-:W-:Y:S01]  /*1270*/  LOP3.LUT R2, R0, 0x30, RZ, 0xc0, !PT ;  /* 0x0000003000027812 */ /* 0x000fe200078ec0ff */
[C---:B------:R-:W-:Y:S01]  /*1280*/  FMUL R0, R11.reuse, 8388608 ;  /* 0x4b0000000b007820 */ /* 0x040fe20000400000 */
[----:B------:R-:W-:Y:S02]  /*1290*/  FSETP.GEU.AND P2, PT, R11, 1.175494350822287508e-38, PT ;  /* 0x008000000b00780b */ /* 0x000fe40003f4e000 */
[----:B------:R-:W-:Y:S02]  /*12a0*/  SHF.R.U32.HI R4, RZ, 0x1, R60 ;  /* 0x00000001ff047819 */ /* 0x000fe4000001163c */
[----:B------:R-:W-:Y:S02]  /*12b0*/  FSEL R0, R0, R11, !P2 ;  /* 0x0000000b00007208 */ /* 0x000fe40005000000 */
[----:B------:R-:W-:-:S02]  /*12c0*/  MOV R10, R25 ;  /* 0x00000019000a7202 */ /* 0x000fc40000000f00 */
[----:B------:R-:W-:Y:S02]  /*12d0*/  SHF.L.U32 R6, R60, 0x3, RZ ;  /* 0x000000033c067819 */ /* 0x000fe400000006ff */
[----:B------:R-:W-:Y:S02]  /*12e0*/  IADD3 R25, R0, -0x3f3504f3, RZ ;  /* 0xc0cafb0d00197810 */ /* 0x000fe40007ffe0ff */
[----:B------:R-:W-:Y:S02]  /*12f0*/  MOV R7, R17 ;  /* 0x0000001100077202 */ /* 0x000fe40000000f00 */
[----:B------:R-:W-:Y:S01]  /*1300*/  LOP3.LUT R17, R3, 0x40, R4, 0x78, !PT ;  /* 0x0000004003117812 */ /* 0x000fe200078e7804 */
[----:B------:R-:W-:Y:S01]  /*1310*/  IMAD.SHL.U32 R3, R60, 0x40, RZ ;  /* 0x000000403c037824 */ /* 0x000fe200078e00ff */
[----:B------:R-:W-:Y:S01]  /*1320*/  SHF.R.S32.HI R13, RZ, 0x3, R60 ;  /* 0x00000003ff0d7819 */ /* 0x000fe2000001143c */
[----:B------:R-:W-:Y:S01]  /*1330*/  IMAD.SHL.U32 R4, R5, 0x2, RZ ;  /* 0x0000000205047824 */ /* 0x000fe200078e00ff */
[----:B------:R-:W-:Y:S01]  /*1340*/  LOP3.LUT R14, R2, 0x380, R6, 0xf8, !PT ;  /* 0x00000380020e7812 */ /* 0x000fe200078ef806 */
[----:B0-----:R-:W-:Y:S01]  /*1350*/  IMAD R2, R34, c[0x0][0x1c0], RZ ;  /* 0x0000700022027a24 */ /* 0x001fe200078e02ff */
[----:B------:R-:W-:Y:S01]  /*1360*/  LOP3.LUT R25, R25, 0xff800000, RZ, 0xc0, !PT ;  /* 0xff80000019197812 */ /* 0x000fe200078ec0ff */
[----:B-1----:R-:W-:Y:S01]  /*1370*/  IMAD.SHL.U32 R36, R36, 0x2, RZ ;  /* 0x0000000224247824 */ /* 0x002fe200078e00ff */
[----:B------:R-:W-:-:S02]  /*1380*/  SGXT R13, R13, 0x1 ;  /* 0x000000010d0d781a */ /* 0x000fc40000000200 */
[----:B------:R-:W-:Y:S02]  /*1390*/  LOP3.LUT R32, R6, 0x38, RZ, 0xc0, !PT ;  /* 0x0000003806207812 */ /* 0x000fe400078ec0ff */
[----:B------:R-:W-:Y:S01]  /*13a0*/  LOP3.LUT R15, R3, 0x440, RZ, 0xc0, !PT ;  /* 0x00000440030f7812 */ /* 0x000fe200078ec0ff */
[----:B------:R-:W0:Y:S01]  /*13b0*/  I2F R6, R25 ;  /* 0x0000001900067306 */ /* 0x000e220000201400 */
[----:B------:R-:W-:Y:S02]  /*13c0*/  SHF.L.U32 R3, R2, 0x1, RZ ;  /* 0x0000000102037819 */ /* 0x000fe400000006ff */
[----:B------:R-:W-:Y:S02]  /*13d0*/  FSETP.GT.AND P1, PT, |R11|, 8.50705917302346158658e+37, PT ;  /* 0x7e8000000b00780b */ /* 0x000fe40003f24200 */
[----:B------:R-:W-:Y:S01]  /*13e0*/  LOP3.LUT R14, R14, 0x808, R13, 0xf8, !PT ;  /* 0x000008080e0e7812 */ /* 0x000fe200078ef80d */
[----:B------:R-:W-:Y:S01]  /*13f0*/  IMAD.HI R13, R5, 0x2, RZ ;  /* 0x00000002050d7827 */ /* 0x000fe200078e02ff */
[----:B------:R-:W-:-:S02]  /*1400*/  FSEL R5, RZ, -23, P2 ;  /* 0xc1b80000ff057808 */ /* 0x000fc40001000000 */
[----:B------:R-:W-:Y:S01]  /*1410*/  IADD3 R3, P3, P4, R4, c[0x0][0x178], R3 ;  /* 0x00005e0004037a10 */ /* 0x000fe20007c7e003 */
[----:B------:R-:W-:Y:S01]  /*1420*/  IMAD.HI R4, R2, 0x2, RZ ;  /* 0x0000000202047827 */ /* 0x000fe200078e02ff */
[----:B------:R-:W-:Y:S02]  /*1430*/  FSETP.GEU.AND P2, PT, |R11|, 1.175494350822287508e-38, PT ;  /* 0x008000000b00780b */ /* 0x000fe40003f4e200 */
[----:B------:R-:W-:Y:S02]  /*1440*/  LOP3.LUT R14, R14, R17, RZ, 0xfc, !PT ;  /* 0x000000110e0e7212 */ /* 0x000fe400078efcff */
[----:B------:R-:W-:Y:S01]  /*1450*/  IADD3.X R4, R13, c[0x0][0x17c], R4, P3, P4 ;  /* 0x00005f000d047a10 */ /* 0x000fe20001fe8404 */
[C---:B------:R-:W-:Y:S01]  /*1460*/  FMUL R13, R44.reuse, 8388608 ;  /* 0x4b0000002c0d7820 */ /* 0x040fe20000400000 */
[C---:B------:R-:W-:Y:S01]  /*1470*/  FSETP.GEU.AND P4, PT, R44.reuse, 1.175494350822287508e-38, PT ;  /* 0x008000002c00780b */ /* 0x040fe20003f8e000 */
[----:B------:R-:W-:Y:S01]  /*1480*/  @P1 FMUL R11, R11, 0.25 ;  /* 0x3e8000000b0b1820 */ /* 0x000fe20000400000 */
[----:B------:R-:W-:Y:S01]  /*1490*/  FSETP.GT.AND P3, PT, |R44|, 8.50705917302346158658e+37, PT ;  /* 0x7e8000002c00780b */ /* 0x000fe20003f64200 */
[----:B0-----:R-:W-:Y:S01]  /*14a0*/  FFMA.FTZ R5, R6, 1.1920928955078125e-07, R5 ;  /* 0x3400000006057823 */ /* 0x001fe20000010005 */
[----:B------:R-:W-:Y:S01]  /*14b0*/  FSEL R6, R13, R44, !P4 ;  /* 0x0000002c0d067208 */ /* 0x000fe20006000000 */
[----:B------:R-:W-:Y:S01]  /*14c0*/  @P1 FMUL R20, R20, 0.25 ;  /* 0x3e80000014141820 */ /* 0x000fe20000400000 */
[----:B------:R-:W-:Y:S01]  /*14d0*/  SHF.L.U32 R12, R60, 0x2, RZ ;  /* 0x000000023c0c7819 */ /* 0x000fe200000006ff */
[----:B------:R-:W-:Y:S01]  /*14e0*/  @!P2 FMUL R11, R11, 16777216 ;  /* 0x4b8000000b0ba820 */ /* 0x000fe20000400000 */
[----:B------:R-:W-:Y:S01]  /*14f0*/  IADD3 R17, R6, -0x3f3504f3, RZ ;  /* 0xc0cafb0d06117810 */ /* 0x000fe20007ffe0ff */
[----:B------:R-:W-:Y:S01]  /*1500*/  @P1 FMUL R16, R16, 0.25 ;  /* 0x3e80000010101820 */ /* 0x000fe20000400000 */
[----:B------:R-:W-:Y:S01]  /*1510*/  FSETP.GEU.AND P5, PT, |R44|, 1.175494350822287508e-38, PT ;  /* 0x008000002c00780b */ /* 0x000fe20003fae200 */
[----:B------:R-:W-:Y:S01]  /*1520*/  @P1 FMUL R28, R28, 0.25 ;  /* 0x3e8000001c1c1820 */ /* 0x000fe20000400000 */
[----:B------:R-:W-:Y:S01]  /*1530*/  LOP3.LUT R17, R17, 0xff800000, RZ, 0xc0, !PT ;  /* 0xff80000011117812 */ /* 0x000fe200078ec0ff */
[----:B------:R-:W0:Y:S01]  /*1540*/  MUFU.RCP R11, R11 ;  /* 0x0000000b000b7308 */ /* 0x000e220000001000 */
[----:B------:R-:W-:Y:S01]  /*1550*/  LOP3.LUT R33, R12, 0xc0, RZ, 0xc0, !PT ;  /* 0x000000c00c217812 */ /* 0x000fe200078ec0ff */
[----:B------:R-:W-:Y:S01]  /*1560*/  @P1 FMUL R10, R10, 0.25 ;  /* 0x3e8000000a0a1820 */ /* 0x000fe20000400000 */
[----:B------:R-:W-:Y:S01]  /*1570*/  LOP3.LUT R2, R60, 0x8, RZ, 0xc0, !PT ;  /* 0x000000083c027812 */ /* 0x000fe200078ec0ff */
[----:B------:R-:W-:Y:S01]  /*1580*/  @P1 FMUL R21, R21, 0.25 ;  /* 0x3e80000015151820 */ /* 0x000fe20000400000 */
[----:B------:R-:W-:Y:S01]  /*1590*/  IADD3 R33, R32, R33, RZ ;  /* 0x0000002120217210 */ /* 0x000fe20007ffe0ff */
[----:B------:R-:W-:Y:S01]  /*15a0*/  @P1 FMUL R7, R7, 0.25 ;  /* 0x3e80000007071820 */ /* 0x000fe20000400000 */
[----:B------:R-:W-:Y:S01]  /*15b0*/  LOP3.LUT R15, R15, 0x1f8, R12, 0x78, !PT ;  /* 0x000001f80f0f7812 */ /* 0x000fe200078e780c */
[----:B------:R-:W1:Y:S01]  /*15c0*/  I2F R13, R17 ;  /* 0x00000011000d7306 */ /* 0x000e620000201400 */
[----:B------:R-:W-:Y:S01]  /*15d0*/  @P1 FMUL R29, R29, 0.25 ;  /* 0x3e8000001d1d1820 */ /* 0x000fe20000400000 */
[----:B------:R-:W-:Y:S01]  /*15e0*/  LEA.HI R2, R2, R33, RZ, 0x1f ;  /* 0x0000002102027211 */ /* 0x000fe200078ff8ff */
[----:B------:R-:W-:Y:S01]  /*15f0*/  @!P2 FMUL R20, R20, 16777216 ;  /* 0x4b8000001414a820 */ /* 0x000fe20000400000 */
[----:B------:R-:W-:Y:S01]  /*1600*/  FSEL R12, RZ, -23, P4 ;  /* 0xc1b80000ff0c7808 */ /* 0x000fe20002000000 */
[----:B------:R-:W-:-:S02]  /*1610*/  @!P2 FMUL R16, R16, 16777216 ;  /* 0x4b8000001010a820 */ /* 0x000fc40000400000 */
[----:B------:R-:W-:Y:S02]  /*1620*/  @!P2 FMUL R28, R28, 16777216 ;  /* 0x4b8000001c1ca820 */ /* 0x000fe40000400000 */
[----:B------:R-:W-:Y:S02]  /*1630*/  @P3 FMUL R44, R44, 0.25 ;  /* 0x3e8000002c2c3820 */ /* 0x000fe40000400000 */
[----:B------:R-:W-:Y:S01]  /*1640*/  @P1 FMUL R24, R24, 0.25 ;  /* 0x3e80000018181820 */ /* 0x000fe20000400000 */
[----:B------:R-:W-:Y:S01]  /*1650*/  ISETP.GE.U32.AND P1, PT, R6, 0x7f800000, PT ;  /* 0x7f8000000600780c */ /* 0x000fe20003f26070 */
[----:B------:R-:W-:Y:S02]  /*1660*/  @!P2 FMUL R10, R10, 16777216 ;  /* 0x4b8000000a0aa820 */ /* 0x000fe40000400000 */
[----:B------:R-:W-:Y:S02]  /*1670*/  @!P2 FMUL R21, R21, 16777216 ;  /* 0x4b8000001515a820 */ /* 0x000fe40000400000 */
[----:B------:R-:W-:-:S02]  /*1680*/  @!P2 FMUL R7, R7, 16777216 ;  /* 0x4b8000000707a820 */ /* 0x000fc40000400000 */
[----:B------:R-:W-:Y:S02]  /*1690*/  @!P2 FMUL R29, R29, 16777216 ;  /* 0x4b8000001d1da820 */ /* 0x000fe40000400000 */
[C---:B0-----:R-:W-:Y:S02]  /*16a0*/  FMUL R33, R11.reuse, R20 ;  /* 0x000000140b217220 */ /* 0x041fe40000400000 */
[C---:B------:R-:W-:Y:S02]  /*16b0*/  FMUL R20, R11.reuse, R16 ;  /* 0x000000100b147220 */ /* 0x040fe40000400000 */
[C---:B------:R-:W-:Y:S02]  /*16c0*/  FMUL R35, R11.reuse, R28 ;  /* 0x0000001c0b237220 */ /* 0x040fe40000400000 */
[----:B------:R-:W-:Y:S02]  /*16d0*/  @!P5 FMUL R44, R44, 16777216 ;  /* 0x4b8000002c2cd820 */ /* 0x000fe40000400000 */
[----:B------:R-:W-:Y:S01]  /*16e0*/  @!P2 FMUL R24, R24, 16777216 ;  /* 0x4b8000001818a820 */ /* 0x000fe20000400000 */
[----:B------:R-:W-:Y:S01]  /*16f0*/  ISETP.GE.U32.AND P2, PT, R0, 0x7f800000, PT ;  /* 0x7f8000000000780c */ /* 0x000fe20003f46070 */
[----:B------:R-:W-:-:S02]  /*1700*/  FMUL R10, R11, R10 ;  /* 0x0000000a0b0a7220 */ /* 0x000fc40000400000 */
[C---:B------:R-:W-:Y:S01]  /*1710*/  FMUL R21, R11.reuse, R21 ;  /* 0x000000150b157220 */ /* 0x040fe20000400000 */
[----:B------:R-:W0:Y:S01]  /*1720*/  MUFU.RCP R44, R44 ;  /* 0x0000002c002c7308 */ /* 0x000e220000001000 */
[C---:B------:R-:W-:Y:S02]  /*1730*/  FMUL R16, R11.reuse, R7 ;  /* 0x000000070b107220 */ /* 0x040fe40000400000 */
[----:B------:R-:W-:Y:S02]  /*1740*/  FMUL R29, R11, R29 ;  /* 0x0000001d0b1d7220 */ /* 0x000fe40000400000 */
[----:B-1----:R-:W-:Y:S01]  /*1750*/  FFMA.FTZ R7, R13, 1.1920928955078125e-07, R12 ;  /* 0x340000000d077823 */ /* 0x002fe2000001000c */
[----:B------:R-:W-:Y:S01]  /*1760*/  F2FP.PACK_AB R12, R20, R35 ;  /* 0x00000023140c723e */ /* 0x000fe200000000ff */
[----:B------:R-:W-:Y:S01]  /*1770*/  FMUL R24, R11, R24 ;  /* 0x000000180b187220 */ /* 0x000fe20000400000 */
[----:B------:R-:W-:Y:S01]  /*1780*/  F2FP.PACK_AB R11, R10, R21 ;  /* 0x000000150a0b723e */ /* 0x000fe200000000ff */
[----:B------:R-:W-:Y:S01]  /*1790*/  IMAD.IADD R20, R0, 0x1, -R25 ;  /* 0x0000000100147824 */ /* 0x000fe200078e0a19 */
[----:B------:R-:W-:Y:S01]  /*17a0*/  F2FP.PACK_AB R10, R16, R29 ;  /* 0x0000001d100a723e */ /* 0x000fe200000000ff */
[----:B------:R-:W-:Y:S01]  /*17b0*/  @P3 FMUL R23, R23, 0.25 ;  /* 0x3e80000017173820 */ /* 0x000fe20000400000 */
[----:B------:R-:W-:Y:S01]  /*17c0*/  MOV R29, 0x3dc6b27f ;  /* 0x3dc6b27f001d7802 */ /* 0x000fe20000000f00 */
[----:B------:R-:W-:Y:S01]  /*17d0*/  FADD R20, R20, -1 ;  /* 0xbf80000014147421 */ /* 0x000fe20000000000 */
[----:B------:R-:W-:Y:S01]  /*17e0*/  F2FP.PACK_AB R13, R24, R33 ;  /* 0x00000021180d723e */ /* 0x000fe200000000ff */
[----:B------:R-:W-:Y:S01]  /*17f0*/  @P3 FMUL R27, R27, 0.25 ;  /* 0x3e8000001b1b3820 */ /* 0x000fe20000400000 */
[----:B------:R1:W-:Y:S01]  /*1800*/  STS.64 [R15+0x200], R10 ;  /* 0x0002000a0f007388 */ /* 0x0003e20000000a00 */
[----:B------:R-:W-:-:S02]  /*1810*/  FFMA.FTZ R21, R20, R29, -0.16845393180847167969 ;  /* 0xbe2c7f3014157423 */ /* 0x000fc4000001001d */
[----:B------:R-:W-:Y:S01]  /*1820*/  @P3 FMUL R26, R26, 0.25 ;  /* 0x3e8000001a1a3820 */ /* 0x000fe20000400000 */
[----:B------:R2:W-:Y:S01]  /*1830*/  STS.64 [R15], R12 ;  /* 0x0000000c0f007388 */ /* 0x0005e20000000a00 */
[----:B------:R-:W-:Y:S02]  /*1840*/  @P3 FMUL R22, R22, 0.25 ;  /* 0x3e80000016163820 */ /* 0x000fe40000400000 */
[----:B------:R-:W-:Y:S02]  /*1850*/  @P3 FMUL R19, R19, 0.25 ;  /* 0x3e80000013133820 */ /* 0x000fe40000400000 */
[----:B------:R-:W-:Y:S02]  /*1860*/  @P3 FMUL R18, R18, 0.25 ;  /* 0x3e80000012123820 */ /* 0x000fe40000400000 */
[----:B------:R-:W-:Y:S02]  /*1870*/  @P3 FMUL R31, R31, 0.25 ;  /* 0x3e8000001f1f3820 */ /* 0x000fe40000400000 */
[----:B------:R-:W-:Y:S01]  /*1880*/  @P3 FMUL R30, R30, 0.25 ;  /* 0x3e8000001e1e3820 */ /* 0x000fe20000400000 */
[----:B-1----:R-:W-:Y:S01]  /*1890*/  LEA R10, P3, R61, R3, 0x1 ;  /* 0x000000033d0a7211 */ /* 0x002fe200078608ff */
[----:B------:R-:W-:-:S02]  /*18a0*/  @!P5 FMUL R23, R23, 16777216 ;  /* 0x4b8000001717d820 */ /* 0x000fc40000400000 */
[----:B------:R-:W-:Y:S02]  /*18b0*/  FFMA.FTZ R21, R20, R21, 0.1716887056827545166 ;  /* 0x3e2fcf2a14157423 */ /* 0x000fe40000010015 */
[----:B------:R-:W-:Y:S02]  /*18c0*/  @!P5 FMUL R27, R27, 16777216 ;  /* 0x4b8000001b1bd820 */ /* 0x000fe40000400000 */
[----:B------:R-:W-:Y:S02]  /*18d0*/  @!P5 FMUL R26, R26, 16777216 ;  /* 0x4b8000001a1ad820 */ /* 0x000fe40000400000 */
[----:B------:R-:W-:Y:S02]  /*18e0*/  @!P5 FMUL R22, R22, 16777216 ;  /* 0x4b8000001616d820 */ /* 0x000fe40000400000 */
[----:B------:R-:W-:Y:S02]  /*18f0*/  @!P5 FMUL R19, R19, 16777216 ;  /* 0x4b8000001313d820 */ /* 0x000fe40000400000 */
[----:B------:R-:W-:-:S02]  /*1900*/  @!P5 FMUL R18, R18, 16777216 ;  /* 0x4b8000001212d820 */ /* 0x000fc40000400000 */
[----:B------:R-:W-:Y:S02]  /*1910*/  @!P5 FMUL R31, R31, 16777216 ;  /* 0x4b8000001f1fd820 */ /* 0x000fe40000400000 */
[----:B------:R-:W-:Y:S02]  /*1920*/  @!P5 FMUL R30, R30, 16777216 ;  /* 0x4b8000001e1ed820 */ /* 0x000fe40000400000 */
[----:B------:R-:W-:Y:S02]  /*1930*/  FFMA.FTZ R21, R20, R21, -0.17900948226451873779 ;  /* 0xbe374e4314157423 */ /* 0x000fe40000010015 */
[C---:B0-----:R-:W-:Y:S02]  /*1940*/  FMUL R16, R44.reuse, R23 ;  /* 0x000000172c107220 */ /* 0x041fe40000400000 */
[C---:B------:R-:W-:Y:S02]  /*1950*/  FMUL R27, R44.reuse, R27 ;  /* 0x0000001b2c1b7220 */ /* 0x040fe40000400000 */
[----:B------:R-:W-:-:S02]  /*1960*/  FMUL R26, R44, R26 ;  /* 0x0000001a2c1a7220 */ /* 0x000fc40000400000 */
[C---:B------:R-:W-:Y:S02]  /*1970*/  FMUL R23, R44.reuse, R22 ;  /* 0x000000162c177220 */ /* 0x040fe40000400000 */
[C---:B------:R-:W-:Y:S02]  /*1980*/  FMUL R22, R44.reuse, R19 ;  /* 0x000000132c167220 */ /* 0x040fe40000400000 */
[----:B------:R-:W-:Y:S01]  /*1990*/  FMUL R18, R44, R18 ;  /* 0x000000122c127220 */ /* 0x000fe20000400000 */
[----:B------:R-:W-:Y:S01]  /*19a0*/  F2FP.PACK_AB R19, R26, R23 ;  /* 0x000000171a13723e */ /* 0x000fe200000000ff */
[C---:B------:R-:W-:Y:S01]  /*19b0*/  FMUL R31, R44.reuse, R31 ;  /* 0x0000001f2c1f7220 */ /* 0x040fe20000400000 */
[----:B------:R-:W-:Y:S01]  /*19c0*/  LOP3.LUT R23, R15, 0x8, RZ, 0x3c, !PT ;  /* 0x000000080f177812 */ /* 0x000fe200078e3cff */
[----:B------:R-:W-:Y:S01]  /*19d0*/  FMUL R25, R44, R30 ;  /* 0x0000001e2c197220 */ /* 0x000fe20000400000 */
[----:B------:R-:W-:Y:S01]  /*19e0*/  IADD3 R30, R6, -R17, RZ ;  /* 0x80000011061e7210 */ /* 0x000fe20007ffe0ff */
[----:B------:R-:W-:Y:S01]  /*19f0*/  FFMA.FTZ R21, R20, R21, 0.20512372255325317383 ;  /* 0x3e520bf414157423 */ /* 0x000fe20000010015 */
[----:B------:R-:W-:-:S02]  /*1a00*/  F2FP.PACK_AB R17, R27, R16 ;  /* 0x000000101b11723e */ /* 0x000fc400000000ff */
[----:B------:R-:W-:Y:S01]  /*1a10*/  F2FP.PACK_AB R18, R18, R25 ;  /* 0x000000191212723e */ /* 0x000fe200000000ff */
[----:B------:R-:W-:Y:S01]  /*1a20*/  FFMA.FTZ R21, R20, R21, -0.24046532809734344482 ;  /* 0xbe763c8b14157423 */ /* 0x000fe20000010015 */
[----:B------:R-:W-:Y:S01]  /*1a30*/  F2FP.PACK_AB R16, R22, R31 ;  /* 0x0000001f1610723e */ /* 0x000fe200000000ff */
[----:B------:R-:W-:Y:S01]  /*1a40*/  FADD R30, R30, -1 ;  /* 0xbf8000001e1e7421 */ /* 0x000fe20000000000 */
[----:B------:R-:W-:Y:S01]  /*1a50*/  MOV R26, c[0x0][0x1c8] ;  /* 0x00007200001a7a02 */ /* 0x000fe20000000f00 */
[----:B------:R-:W-:Y:S01]  /*1a60*/  FFMA.FTZ R21, R20, R21, 0.28857114911079406738 ;  /* 0x3e93bf9914157423 */ /* 0x000fe20000010015 */
[----:B------:R-:W-:Y:S01]  /*1a70*/  STS.64 [R23+0x800], R18 ;  /* 0x0008001217007388 */ /* 0x000fe20000000a00 */
[----:B------:R-:W-:Y:S01]  /*1a80*/  FFMA.FTZ R11, R30, R29, -0.16845393180847167969 ;  /* 0xbe2c7f301e0b7423 */ /* 0x000fe2000001001d */
[----:B------:R-:W-:Y:S01]  /*1a90*/  LOP3.LUT R25, R14, 0x8, RZ, 0x3c, !PT ;  /* 0x000000080e197812 */ /* 0x000fe200078e3cff */
[----:B------:R-:W-:Y:S01]  /*1aa0*/  FFMA.FTZ R21, R20, R21, -0.36067417263984680176 ;  /* 0xbeb8aa4914157423 */ /* 0x000fe20000010015 */
[----:B------:R0:W-:Y:S01]  /*1ab0*/  STS.64 [R23+0xa00], R16 ;  /* 0x000a001017007388 */ /* 0x0001e20000000a00 */
[----:B------:R-:W-:-:S02]  /*1ac0*/  FFMA.FTZ R11, R30, R11, 0.1716887056827545166 ;  /* 0x3e2fcf2a1e0b7423 */ /* 0x000fc4000001000b */
[----:B------:R-:W-:Y:S01]  /*1ad0*/  FFMA.FTZ R21, R20, R21, 0.48089820146560668945 ;  /* 0x3ef6384a14157423 */ /* 0x000fe20000010015 */
[----:B------:R-:W-:Y:S01]  /*1ae0*/  BAR.SYNC.DEFER_BLOCKING 0x0 ;  /* 0x0000000000007b1d */ /* 0x000fe20000010000 */
[----:B------:R-:W-:Y:S02]  /*1af0*/  IMAD R22, R26, 0x4, R61 ;  /* 0x000000041a167824 */ /* 0x000fe400078e023d */
[----:B------:R-:W-:Y:S02]  /*1b00*/  FFMA.FTZ R21, R20, R21, -0.72134751081466674805 ;  /* 0xbf38aa3b14157423 */ /* 0x000fe40000010015 */
[----:B------:R-:W-:Y:S01]  /*1b10*/  FFMA.FTZ R11, R30, R11, -0.17900948226451873779 ;  /* 0xbe374e431e0b7423 */ /* 0x000fe2000001000b */
[----:B--2---:R-:W-:Y:S01]  /*1b20*/  LEA R12, P4, R22, R3, 0x1 ;  /* 0x00000003160c7211 */ /* 0x004fe200078808ff */
[----:B------:R-:W-:Y:S02]  /*1b30*/  FMUL R21, R20, R21 ;  /* 0x0000001514157220 */ /* 0x000fe40000400000 */
[----:B------:R-:W-:-:S02]  /*1b40*/  FFMA.FTZ R11, R30, R11, 0.20512372255325317383 ;  /* 0x3e520bf41e0b7423 */ /* 0x000fc4000001000b */
[----:B------:R-:W-:Y:S02]  /*1b50*/  FMUL R21, R20, R21 ;  /* 0x0000001514157220 */ /* 0x000fe40000400000 */
[----:B------:R-:W-:Y:S02]  /*1b60*/  FFMA.FTZ R11, R30, R11, -0.24046532809734344482 ;  /* 0xbe763c8b1e0b7423 */ /* 0x000fe4000001000b */
[----:B------:R-:W-:Y:S01]  /*1b70*/  FFMA.FTZ R32, R20, 1.4426950216293334961, R21 ;  /* 0x3fb8aa3b14207823 */ /* 0x000fe20000010015 */
[----:B------:R-:W-:Y:S01]  /*1b80*/  LEA R20, R26, R22, 0x2 ;  /* 0x000000161a147211 */ /* 0x000fe200078e10ff */
[----:B------:R-:W-:Y:S01]  /*1b90*/  FFMA.FTZ R13, R30, R11, 0.28857114911079406738 ;  /* 0x3e93bf991e0d7423 */ /* 0x000fe2000001000b */
[----:B------:R-:W-:Y:S01]  /*1ba0*/  LEA.HI.X.SX32 R11, R61, R4, 0x1, P3 ;  /* 0x000000043d0b7211 */ /* 0x000fe200018f0eff */
[----:B------:R-:W-:Y:S01]  /*1bb0*/  FADD R5, R5, R32 ;  /* 0x0000002005057221 */ /* 0x000fe20000000000 */
[----:B0-----:R-:W-:Y:S01]  /*1bc0*/  LEA R23, R26, R20, 0x2 ;  /* 0x000000141a177211 */ /* 0x001fe200078e10ff */
[----:B------:R-:W-:Y:S01]  /*1bd0*/  FFMA.FTZ R21, R30, R13, -0.36067417263984680176 ;  /* 0xbeb8aa491e157423 */ /* 0x000fe2000001000d */
[----:B------:R-:W-:Y:S01]  /*1be0*/  LEA R18, P5, R20, R3, 0x1 ;  /* 0x0000000314127211 */ /* 0x000fe200078a08ff */
[----:B------:R-:W0:Y:S02]  /*1bf0*/  LDS.64 R14, [R14] ;  /* 0x000000000e0e7984 */ /* 0x000e240000000a00 */
[----:B------:R-:W-:Y:S01]  /*1c00*/  IMAD R24, R26, 0x4, R23 ;  /* 0x000000041a187824 */ /* 0x000fe200078e0217 */
[-C--:B------:R-:W-:Y:S01]  /*1c10*/  LEA.HI.X.SX32 R13, R22, R4.reuse, 0x1, P4 ;  /* 0x00000004160d7211 */ /* 0x080fe200020f0eff */
[----:B------:R-:W-:Y:S01]  /*1c20*/  FFMA.FTZ R21, R30, R21, 0.48089820146560668945 ;  /* 0x3ef6384a1e157423 */ /* 0x000fe20000010015 */
[----:B------:R1:W2:Y:S01]  /*1c30*/  LDS.64 R16, [R25] ;  /* 0x0000000019107984 */ /* 0x0002a20000000a00 */
[----:B------:R-:W-:-:S02]  /*1c40*/  LEA.HI.X.SX32 R19, R20, R4, 0x1, P5 ;  /* 0x0000000414137211 */ /* 0x000fc400028f0eff */
[C---:B------:R-:W-:Y:S02]  /*1c50*/  LEA R27, R26.reuse, R24, 0x2 ;  /* 0x000000181a1b7211 */ /* 0x040fe400078e10ff */
[C---:B------:R-:W-:Y:S02]  /*1c60*/  LEA R22, P3, R23.reuse, R3, 0x1 ;  /* 0x0000000317167211 */ /* 0x040fe400078608ff */
[----:B------:R-:W-:Y:S01]  /*1c70*/  LEA R29, R26, R27, 0x2 ;  /* 0x0000001b1a1d7211 */ /* 0x000fe200078e10ff */
[----:B-1----:R-:W-:Y:S01]  /*1c80*/  FFMA.FTZ R25, R30, R21, -0.72134751081466674805 ;  /* 0xbf38aa3b1e197423 */ /* 0x002fe20000010015 */
[----:B------:R-:W-:Y:S02]  /*1c90*/  LEA R20, P4, R24, R3, 0x1 ;  /* 0x0000000318147211 */ /* 0x000fe400078808ff */
[-C--:B------:R-:W-:Y:S01]  /*1ca0*/  LEA.HI.X.SX32 R23, R23, R4.reuse, 0x1, P3 ;  /* 0x0000000417177211 */ /* 0x080fe200018f0eff */
[----:B------:R-:W-:Y:S01]  /*1cb0*/  IMAD R31, R26, 0x4, R29 ;  /* 0x000000041a1f7824 */ /* 0x000fe200078e021d */
[----:B------:R-:W-:Y:S01]  /*1cc0*/  LEA.HI.X.SX32 R21, R24, R4, 0x1, P4 ;  /* 0x0000000418157211 */ /* 0x000fe200020f0eff */
[----:B------:R-:W-:Y:S01]  /*1cd0*/  FMUL R25, R30, R25 ;  /* 0x000000191e197220 */ /* 0x000fe20000400000 */
[----:B------:R-:W-:-:S02]  /*1ce0*/  LEA R26, P3, R27, R3, 0x1 ;  /* 0x000000031b1a7211 */ /* 0x000fc400078608ff */
[-C--:B------:R-:W-:Y:S02]  /*1cf0*/  LEA R24, P4, R29, R3.reuse, 0x1 ;  /* 0x000000031d187211 */ /* 0x080fe400078808ff */
[----:B------:R-:W-:Y:S01]  /*1d00*/  LEA R28, P5, R31, R3, 0x1 ;  /* 0x000000031f1c7211 */ /* 0x000fe200078a08ff */
[C---:B------:R-:W-:Y:S01]  /*1d10*/  FMUL R3, R30.reuse, R25 ;  /* 0x000000191e037220 */ /* 0x040fe20000400000 */
[-C--:B------:R-:W-:Y:S02]  /*1d20*/  LEA.HI.X.SX32 R25, R29, R4.reuse, 0x1, P4 ;  /* 0x000000041d197211 */ /* 0x080fe400020f0eff */
[-C--:B------:R-:W-:Y:S01]  /*1d30*/  LEA.HI.X.SX32 R29, R31, R4.reuse, 0x1, P5 ;  /* 0x000000041f1d7211 */ /* 0x080fe200028f0eff */
[----:B------:R-:W-:Y:S01]  /*1d40*/  FFMA.FTZ R30, R30, 1.4426950216293334961, R3 ;  /* 0x3fb8aa3b1e1e7823 */ /* 0x000fe20000010003 */
[----:B------:R-:W-:Y:S02]  /*1d50*/  @P2 MOV R3, 0x7f800000 ;  /* 0x7f80000000032802 */ /* 0x000fe40000000f00 */
[----:B------:R-:W-:Y:S01]  /*1d60*/  @P1 MOV R31, 0x7f800000 ;  /* 0x7f800000001f1802 */ /* 0x000fe20000000f00 */
[----:B------:R-:W-:Y:S01]  /*1d70*/  FADD R7, R7, R30 ;  /* 0x0000001e07077221 */ /* 0x000fe20000000000 */
[----:B------:R-:W-:Y:S01]  /*1d80*/  LEA.HI.X.SX32 R27, R27, R4, 0x1, P3 ;  /* 0x000000041b1b7211 */ /* 0x000fe200018f0eff */
[----:B------:R-:W-:Y:S01]  /*1d90*/  @P2 FFMA.FTZ R5, R0, R3, +INF ;  /* 0x7f80000000052423 */ /* 0x000fe20000010003 */
[C---:B------:R-:W-:Y:S01]  /*1da0*/  FSETP.NEU.AND P2, PT, R6.reuse, RZ, PT ;  /* 0x000000ff0600720b */ /* 0x040fe20003f4d000 */
[----:B------:R-:W-:Y:S01]  /*1db0*/  @P1 FFMA.FTZ R7, R6, R31, +INF ;  /* 0x7f80000006071423 */ /* 0x000fe2000001001f */
[----:B------:R-:W-:Y:S01]  /*1dc0*/  FSETP.NEU.AND P3, PT, R0, RZ, PT ;  /* 0x000000ff0000720b */ /* 0x000fe20003f6d000 */
[----:B0-----:R0:W-:Y:S01]  /*1dd0*/  STG.E.U16 [R10.64], R14 ;  /* 0x0000000e0a007986 */ /* 0x0011e2000c101504 */
[----:B------:R-:W-:-:S02]  /*1de0*/  PRMT R3, R14, 0x7632, R3 ;  /* 0x000076320e037816 */ /* 0x000fc40000000003 */
[----:B------:R-:W-:Y:S01]  /*1df0*/  PRMT R4, R15, 0x7632, R4 ;  /* 0x000076320f047816 */ /* 0x000fe20000000004 */
[----:B--2---:R1:W-:Y:S01]  /*1e00*/  STG.E.U16 [R12.64], R16 ;  /* 0x000000100c007986 */ /* 0x0043e2000c101504 */
[----:B------:R-:W-:Y:S02]  /*1e10*/  PRMT R6, R17, 0x7632, R6 ;  /* 0x0000763211067816 */ /* 0x000fe40000000006 */
[----:B------:R-:W-:Y:S01]  /*1e20*/  FSEL R0, R7, -INF , P2 ;  /* 0xff80000007007808 */ /* 0x000fe20001000000 */
[----:B------:R1:W-:Y:S01]  /*1e30*/  STG.E.U16 [R18.64], R3 ;  /* 0x0000000312007986 */ /* 0x0003e2000c101504 */
[----:B------:R-:W-:Y:S02]  /*1e40*/  FSEL R5, R5, -INF , P3 ;  /* 0xff80000005057808 */ /* 0x000fe40001800000 */
[----:B0-----:R-:W-:Y:S01]  /*1e50*/  PRMT R11, R16, 0x7632, R11 ;  /* 0x00007632100b7816 */ /* 0x001fe2000000000b */
[----:B------:R-:W-:Y:S01]  /*1e60*/  FFMA R9, R0, 0.69314718246459960938, R9 ;  /* 0x3f31721800097823 */ /* 0x000fe20000000009 */
[----:B------:R-:W-:Y:S01]  /*1e70*/  LOP3.LUT R0, R36, 0xf8, RZ, 0xc0, !PT ;  /* 0x000000f824007812 */ /* 0x000fe200078ec0ff */
[----:B------:R-:W-:-:S02]  /*1e80*/  FFMA R8, R5, 0.69314718246459960938, R8 ;  /* 0x3f31721805087823 */ /* 0x000fc40000000008 */
[----:B------:R1:W-:Y:S04]  /*1e90*/  STG.E.U16 [R22.64], R11 ;  /* 0x0000000b16007986 */ /* 0x0003e8000c101504 */
[----:B------:R1:W-:Y:S04]  /*1ea0*/  STG.E.U16 [R20.64], R15 ;  /* 0x0000000f14007986 */ /* 0x0003e8000c101504 */
[----:B------:R1:W-:Y:S04]  /*1eb0*/  STG.E.U16 [R26.64], R17 ;  /* 0x000000111a007986 */ /* 0x0003e8000c101504 */
[----:B------:R1:W-:Y:S04]  /*1ec0*/  STG.E.U16 [R24.64], R4 ;  /* 0x0000000418007986 */ /* 0x0003e8000c101504 */
[----:B------:R1:W-:Y:S04]  /*1ed0*/  STG.E.U16 [R28.64], R6 ;  /* 0x000000061c007986 */ /* 0x0003e8000c101504 */
[----:B------:R-:W-:Y:S06]  /*1ee0*/  BAR.SYNC.DEFER_BLOCKING 0x0 ;  /* 0x0000000000007b1d */ /* 0x000fec0000010000 */
[----:B------:R1:W-:Y:S04]  /*1ef0*/  STS.64 [R0], R8 ;  /* 0x0000000800007388 */ /* 0x0003e80000000a00 */
[----:B------:R-:W-:Y:S06]  /*1f00*/  BAR.SYNC.DEFER_BLOCKING 0x0 ;  /* 0x0000000000007b1d */ /* 0x000fec0000010000 */
[----:B------:R-:W-:Y:S05]  /*1f10*/  @P0 EXIT ;  /* 0x000000000000094d */ /* 0x000fea0003800000 */
[----:B-1----:R-:W0:Y:S01]  /*1f20*/  LDS R3, [R2] ;  /* 0x0000000002037984 */ /* 0x002e220000000800 */
[----:B------:R-:W-:Y:S01]  /*1f30*/  IMAD R0, R34, c[0x0][0x1cc], RZ ;  /* 0x0000730022007a24 */ /* 0x000fe200078e02ff */
[C---:B------:R-:W-:Y:S01]  /*1f40*/  SHF.L.U32 R5, R57.reuse, 0x2, RZ ;  /* 0x0000000239057819 */ /* 0x040fe200000006ff */
[----:B------:R-:W-:-:S03]  /*1f50*/  IMAD.HI R57, R57, 0x4, RZ ;  /* 0x0000000439397827 */ /* 0x000fc600078e02ff */
[C---:B------:R-:W-:Y:S01]  /*1f60*/  SHF.L.U32 R4, R0.reuse, 0x2, RZ ;  /* 0x0000000200047819 */ /* 0x040fe200000006ff */
[----:B------:R-:W-:-:S03]  /*1f70*/  IMAD.HI R0, R0, 0x4, RZ ;  /* 0x0000000400007827 */ /* 0x000fc600078e02ff */
[----:B------:R-:W-:-:S04]  /*1f80*/  IADD3 R4, P0, P1, R5, c[0x0][0x180], R4 ;  /* 0x0000600005047a10 */ /* 0x000fc8000791e004 */
[----:B------:R-:W-:-:S05]  /*1f90*/  IADD3.X R5, R57, c[0x0][0x184], R0, P0, P1 ;  /* 0x0000610039057a10 */ /* 0x000fca00007e2400 */
[----:B0-----:R-:W-:Y:S01]  /*1fa0*/  STG.E [R4.64], R3 ;  /* 0x0000000304007986 */ /* 0x001fe2000c101904 */
[----:B------:R-:W-:Y:S05]  /*1fb0*/  EXIT ;  /* 0x000000000000794d */ /* 0x000fea0003800000 */
.L_x_2:
[----:B------:R-:W-:-:S00]  /*1fc0*/  BRA `(.L_x_2) ;  /* 0xfffffff000007947 */ /* 0x000fc0000383ffff */
[----:B------:R-:W-:-:S00]  /*1fd0*/  NOP ;  /* 0x0000000000007918 */ /* 0x000fc00000000000 */
        /* <DEDUP_REMOVED lines=10> */
.L_x_3:


//--------------------- .nv.global.init           --------------------------
	.section	.nv.global.init,"aw",@progbits
.nv.global.init:
	.type		_$_str,@object
	.size		_$_str,(.L_0 - _$_str)
_$_str:
        /*0000*/ 	.byte	0x5f, 0x5f, 0x43, 0x55, 0x44, 0x41, 0x5f, 0x46, 0x54, 0x5a, 0x00
.L_0:


//--------------------- .nv.shared.attn_fwd       --------------------------
	.section	.nv.shared.attn_fwd,"aw",@nobits
	.sectionflags	@""
	.align	16
